// auto-generated by cutlass_sweep.gemm — config: {"arch": "sm_90", "cluster_m": 1, "cluster_n": 1, "dtype": "int8", "dtype_b": "int8", "layout": "nt", "stages": 3, "tile_k": 128, "tile_m": 256, "tile_n": 64}
#include "cutlass/cutlass.h"
#include "cutlass/gemm/collective/collective_builder.hpp"
#include "cutlass/gemm/device/gemm_universal_adapter.h"
#include "cutlass/gemm/kernel/gemm_universal.hpp"
#include "cutlass/epilogue/collective/collective_builder.hpp"

using ElemA = int8_t;
using ElemB = int8_t;
using ElemCD = int8_t;
using Acc  = int32_t;
using TileShape    = cute::Shape<cute::_256, cute::_64, cute::_128>;
using ClusterShape = cute::Shape<cute::_1, cute::_1, cute::_1>;

using CollectiveEpilogue = typename cutlass::epilogue::collective::CollectiveBuilder<
    cutlass::arch::Sm90, cutlass::arch::OpClassTensorOp,
    TileShape, ClusterShape,
    cutlass::epilogue::collective::EpilogueTileAuto,
    Acc, Acc,
    ElemCD, cutlass::layout::RowMajor, 128 / cutlass::sizeof_bits<ElemCD>::value,
    ElemCD, cutlass::layout::RowMajor, 128 / cutlass::sizeof_bits<ElemCD>::value,
    cutlass::epilogue::collective::EpilogueScheduleAuto
  >::CollectiveOp;

using CollectiveMainloop = typename cutlass::gemm::collective::CollectiveBuilder<
    cutlass::arch::Sm90, cutlass::arch::OpClassTensorOp,
    ElemA, cutlass::layout::RowMajor, 128 / cutlass::sizeof_bits<ElemA>::value,
    ElemB, cutlass::layout::ColumnMajor, 128 / cutlass::sizeof_bits<ElemB>::value,
    Acc,
    TileShape, ClusterShape,
    cutlass::gemm::collective::StageCount<3>,
    cutlass::gemm::collective::KernelScheduleAuto
  >::CollectiveOp;

using GemmKernel = cutlass::gemm::kernel::GemmUniversal<
    cute::Shape<int,int,int,int>,
    CollectiveMainloop,
    CollectiveEpilogue
>;
using Gemm = cutlass::gemm::device::GemmUniversalAdapter<GemmKernel>;

// Force the device kernel symbol into the cubin without needing a host main.
auto* _anchor = &cutlass::device_kernel<GemmKernel>;


// ===== COMPILED SASS (sm_90a) =====

	.target	sm_90a

	.elftype	@"ET_EXEC"


//--------------------- .note.nv.tkinfo           --------------------------
	.section	.note.nv.tkinfo,"",@"SHT_NOTE"
	.sectionflags	@"SHF_NOTE_NV_TKINFO"
	.tkinfo
        /*0018*/ 	.word	0x00000002
        /*0030*/ 	.string	""
        /*0030*/ 	.string	"ptxas"
        /*0030*/ 	.string	"Cuda compilation tools, release 13.0, V13.0.88"
        /*0030*/ 	.string	"Build cuda_13.0.r13.0/compiler.36424714_0"
        /*0030*/ 	.string	"-arch sm_90a -m 64 "



//--------------------- .note.nv.cuinfo           --------------------------
	.section	.note.nv.cuinfo,"",@"SHT_NOTE"
	.sectionflags	@"SHF_NOTE_NV_CUINFO"
        /*0018*/ 	.short	0x0002
        /*001a*/ 	.short	0x005a
        /*001c*/ 	.short	0x0082
	.zero		2


//--------------------- .nv.info                  --------------------------
	.section	.nv.info,"",@"SHT_CUDA_INFO"
	.align	4


	//----- nvinfo : EIATTR_REGCOUNT
	.align		4
        /*0000*/ 	.byte	0x04, 0x2f
        /*0002*/ 	.short	(.L_15 - .L_14)
	.align		4
.L_14:
        /*0004*/ 	.word	index@(_ZN7cutlass13device_kernelINS_4gemm6kernel13GemmUniversalIN4cute5tupleIJiiiiEEENS1_10collective13CollectiveMmaINS1_34MainloopSm90TmaGmmaWarpSpecializedILi3ENS5_IJNS4_1CILi1EEESB_SB_EEENS1_35KernelTmaWarpSpecializedCooperativeEEENS5_IJNSA_ILi256EEENSA_ILi64EEENSA_ILi128EEEEEEaNS5_IJlSB_lEEEaSJ_NS4_8TiledMMAINS4_8MMA_AtomIJNS4_4SM904GMMA26MMA_64x64x32_S32S8S8_SS_TNEEEENS4_6LayoutINS5_IJNSA_ILi2EEESB_SB_EEENS5_IJSB_NSA_ILi0EEEST_EEEEENS5_IJNS4_10UnderscoreESW_SW_EEEEENS4_13SM90_TMA_LOADENS4_14ComposedLayoutINS4_7SwizzleILi3ELi4ELi3EEENS4_18smem_ptr_flag_bitsILi8EEENSQ_INS5_IJNSA_ILi8EEESH_EEENS5_IJSH_SB_EEEEEEEvNS4_8identityESZ_S19_vS1A_EENS_8epilogue10collective6detail29Sm90TmaWarpSpecializedAdapterINS1D_15DefaultEpilogueIaSJ_SJ_NS1C_6thread17LinearCombinationIaLi1EiiLNS1H_9ScaleType4KindE0ELNS_15FloatRoundStyleE2EaEENS1_15EpilogueDefaultEEEEEvvEEEEvNT_6ParamsE)
        /*0008*/ 	.word	0x000000a8


	//----- nvinfo : EIATTR_FRAME_SIZE
	.align		4
.L_15:
        /*000c*/ 	.byte	0x04, 0x11
        /*000e*/ 	.short	(.L_17 - .L_16)
	.align		4
.L_16:
        /*0010*/ 	.word	index@(_ZN7cutlass13device_kernelINS_4gemm6kernel13GemmUniversalIN4cute5tupleIJiiiiEEENS1_10collective13CollectiveMmaINS1_34MainloopSm90TmaGmmaWarpSpecializedILi3ENS5_IJNS4_1CILi1EEESB_SB_EEENS1_35KernelTmaWarpSpecializedCooperativeEEENS5_IJNSA_ILi256EEENSA_ILi64EEENSA_ILi128EEEEEEaNS5_IJlSB_lEEEaSJ_NS4_8TiledMMAINS4_8MMA_AtomIJNS4_4SM904GMMA26MMA_64x64x32_S32S8S8_SS_TNEEEENS4_6LayoutINS5_IJNSA_ILi2EEESB_SB_EEENS5_IJSB_NSA_ILi0EEEST_EEEEENS5_IJNS4_10UnderscoreESW_SW_EEEEENS4_13SM90_TMA_LOADENS4_14ComposedLayoutINS4_7SwizzleILi3ELi4ELi3EEENS4_18smem_ptr_flag_bitsILi8EEENSQ_INS5_IJNSA_ILi8EEESH_EEENS5_IJSH_SB_EEEEEEEvNS4_8identityESZ_S19_vS1A_EENS_8epilogue10collective6detail29Sm90TmaWarpSpecializedAdapterINS1D_15DefaultEpilogueIaSJ_SJ_NS1C_6thread17LinearCombinationIaLi1EiiLNS1H_9ScaleType4KindE0ELNS_15FloatRoundStyleE2EaEENS1_15EpilogueDefaultEEEEEvvEEEEvNT_6ParamsE)
        /*0014*/ 	.word	0x00000000


	//----- nvinfo : EIATTR_MIN_STACK_SIZE
	.align		4
.L_17:
        /*0018*/ 	.byte	0x04, 0x12
        /*001a*/ 	.short	(.L_19 - .L_18)
	.align		4
.L_18:
        /*001c*/ 	.word	index@(_ZN7cutlass13device_kernelINS_4gemm6kernel13GemmUniversalIN4cute5tupleIJiiiiEEENS1_10collective13CollectiveMmaINS1_34MainloopSm90TmaGmmaWarpSpecializedILi3ENS5_IJNS4_1CILi1EEESB_SB_EEENS1_35KernelTmaWarpSpecializedCooperativeEEENS5_IJNSA_ILi256EEENSA_ILi64EEENSA_ILi128EEEEEEaNS5_IJlSB_lEEEaSJ_NS4_8TiledMMAINS4_8MMA_AtomIJNS4_4SM904GMMA26MMA_64x64x32_S32S8S8_SS_TNEEEENS4_6LayoutINS5_IJNSA_ILi2EEESB_SB_EEENS5_IJSB_NSA_ILi0EEEST_EEEEENS5_IJNS4_10UnderscoreESW_SW_EEEEENS4_13SM90_TMA_LOADENS4_14ComposedLayoutINS4_7SwizzleILi3ELi4ELi3EEENS4_18smem_ptr_flag_bitsILi8EEENSQ_INS5_IJNSA_ILi8EEESH_EEENS5_IJSH_SB_EEEEEEEvNS4_8identityESZ_S19_vS1A_EENS_8epilogue10collective6detail29Sm90TmaWarpSpecializedAdapterINS1D_15DefaultEpilogueIaSJ_SJ_NS1C_6thread17LinearCombinationIaLi1EiiLNS1H_9ScaleType4KindE0ELNS_15FloatRoundStyleE2EaEENS1_15EpilogueDefaultEEEEEvvEEEEvNT_6ParamsE)
        /*0020*/ 	.word	0x00000000
.L_19:


//--------------------- .nv.compat                --------------------------
	.section	.nv.compat,"",@"SHT_CUDA_COMPAT_INFO"
	.align	4
        /*0000*/ 	.byte	0x02, 0x09, 0x01, 0x00, 0x02, 0x02, 0x04, 0x00, 0x02, 0x05, 0x05, 0x00, 0x03, 0x07, 0x01, 0x01
        /*0010*/ 	.byte	0x02, 0x03, 0x01, 0x00, 0x02, 0x06, 0x01, 0x00, 0x04, 0x0b, 0x08, 0x00, 0x00, 0x00, 0x00, 0x00
        /*0020*/ 	.byte	0x00, 0x00, 0x00, 0x00


//--------------------- .nv.info._ZN7cutlass13device_kernelINS_4gemm6kernel13GemmUniversalIN4cute5tupleIJiiiiEEENS1_10collective13CollectiveMmaINS1_34MainloopSm90TmaGmmaWarpSpecializedILi3ENS5_IJNS4_1CILi1EEESB_SB_EEENS1_35KernelTmaWarpSpecializedCooperativeEEENS5_IJNSA_ILi256EEENSA_ILi64EEENSA_ILi128EEEEEEaNS5_IJlSB_lEEEaSJ_NS4_8TiledMMAINS4_8MMA_AtomIJNS4_4SM904GMMA26MMA_64x64x32_S32S8S8_SS_TNEEEENS4_6LayoutINS5_IJNSA_ILi2EEESB_SB_EEENS5_IJSB_NSA_ILi0EEEST_EEEEENS5_IJNS4_10UnderscoreESW_SW_EEEEENS4_13SM90_TMA_LOADENS4_14ComposedLayoutINS4_7SwizzleILi3ELi4ELi3EEENS4_18smem_ptr_flag_bitsILi8EEENSQ_INS5_IJNSA_ILi8EEESH_EEENS5_IJSH_SB_EEEEEEEvNS4_8identityESZ_S19_vS1A_EENS_8epilogue10collective6detail29Sm90TmaWarpSpecializedAdapterINS1D_15DefaultEpilogueIaSJ_SJ_NS1C_6thread17LinearCombinationIaLi1EiiLNS1H_9ScaleType4KindE0ELNS_15FloatRoundStyleE2EaEENS1_15EpilogueDefaultEEEEEvvEEEEvNT_6ParamsE --------------------------
	.section	.nv.info._ZN7cutlass13device_kernelINS_4gemm6kernel13GemmUniversalIN4cute5tupleIJiiiiEEENS1_10collective13CollectiveMmaINS1_34MainloopSm90TmaGmmaWarpSpecializedILi3ENS5_IJNS4_1CILi1EEESB_SB_EEENS1_35KernelTmaWarpSpecializedCooperativeEEENS5_IJNSA_ILi256EEENSA_ILi64EEENSA_ILi128EEEEEEaNS5_IJlSB_lEEEaSJ_NS4_8TiledMMAINS4_8MMA_AtomIJNS4_4SM904GMMA26MMA_64x64x32_S32S8S8_SS_TNEEEENS4_6LayoutINS5_IJNSA_ILi2EEESB_SB_EEENS5_IJSB_NSA_ILi0EEEST_EEEEENS5_IJNS4_10UnderscoreESW_SW_EEEEENS4_13SM90_TMA_LOADENS4_14ComposedLayoutINS4_7SwizzleILi3ELi4ELi3EEENS4_18smem_ptr_flag_bitsILi8EEENSQ_INS5_IJNSA_ILi8EEESH_EEENS5_IJSH_SB_EEEEEEEvNS4_8identityESZ_S19_vS1A_EENS_8epilogue10collective6detail29Sm90TmaWarpSpecializedAdapterINS1D_15DefaultEpilogueIaSJ_SJ_NS1C_6thread17LinearCombinationIaLi1EiiLNS1H_9ScaleType4KindE0ELNS_15FloatRoundStyleE2EaEENS1_15EpilogueDefaultEEEEEvvEEEEvNT_6ParamsE,"",@"SHT_CUDA_INFO"
	.sectionflags	@""
	.align	4


	//----- nvinfo : EIATTR_CUDA_API_VERSION
	.align		4
        /*0000*/ 	.byte	0x04, 0x37
        /*0002*/ 	.short	(.L_21 - .L_20)
.L_20:
        /*0004*/ 	.word	0x00000082


	//----- nvinfo : EIATTR_KPARAM_INFO
	.align		4
.L_21:
        /*0008*/ 	.byte	0x04, 0x17
        /*000a*/ 	.short	(.L_23 - .L_22)
.L_22:
        /*000c*/ 	.word	0x00000000
        /*0010*/ 	.short	0x0000
        /*0012*/ 	.short	0x0070
        /*0014*/ 	.byte	0x00, 0xf0, 0x01, 0x10


	//----- nvinfo : EIATTR_SPARSE_MMA_MASK
	.align		4
.L_23:
        /*0018*/ 	.byte	0x03, 0x50
        /*001a*/ 	.short	0x0000


	//----- nvinfo : EIATTR_MAXREG_COUNT
	.align		4
        /*001c*/ 	.byte	0x03, 0x1b
        /*001e*/ 	.short	0x00a8


	//----- nvinfo : EIATTR_NUM_BARRIERS
	.align		4
        /*0020*/ 	.byte	0x02, 0x4c
        /*0022*/ 	.byte	0x01
	.zero		1


	//----- nvinfo : EIATTR_EXTERNS
	.align		4
        /*0024*/ 	.byte	0x04, 0x0f
        /*0026*/ 	.short	(.L_25 - .L_24)


	//   ....[0]....
	.align		4
.L_24:
        /*0028*/ 	.word	index@(__assertfail)


	//----- nvinfo : EIATTR_MERCURY_ISA_VERSION
	.align		4
.L_25:
        /*002c*/ 	.byte	0x03, 0x5f
        /*002e*/ 	.short	0x0101


	//----- nvinfo : EIATTR_INT_WARP_WIDE_INSTR_OFFSETS
	.align		4
        /*0030*/ 	.byte	0x04, 0x31
        /*0032*/ 	.short	(.L_27 - .L_26)


	//   ....[0]....
.L_26:
        /*0034*/ 	.word	0x00000390


	//   ....[1]....
        /*0038*/ 	.word	0x000003c0


	//   ....[2]....
        /*003c*/ 	.word	0x000004a0


	//----- nvinfo : EIATTR_COOP_GROUP_MASK_REGIDS
	.align		4
.L_27:
        /*0040*/ 	.byte	0x04, 0x29
        /*0042*/ 	.short	(.L_29 - .L_28)


	//   ....[0]....
.L_28:
        /*0044*/ 	.word	0xffffffff


	//   ....[1]....
        /*0048*/ 	.word	0xffffffff


	//   ....[2]....
        /*004c*/ 	.word	0xffffffff


	//   ....[3]....
        /*0050*/ 	.word	0xffffffff


	//   ....[4]....
        /*0054*/ 	.word	0xffffffff


	//----- nvinfo : EIATTR_COOP_GROUP_INSTR_OFFSETS
	.align		4
.L_29:
        /*0058*/ 	.byte	0x04, 0x28
        /*005a*/ 	.short	(.L_31 - .L_30)


	//   ....[0]....
.L_30:
        /*005c*/ 	.word	0x00000060


	//   ....[1]....
        /*0060*/ 	.word	0x00000070


	//   ....[2]....
        /*0064*/ 	.word	0x00000130


	//   ....[3]....
        /*0068*/ 	.word	0x000002a0


	//   ....[4]....
        /*006c*/ 	.word	0x00000f40


	//----- nvinfo : EIATTR_REG_RECONFIG
	.align		4
.L_31:
        /*0070*/ 	.byte	0x01, 0x54
	.zero		2


	//----- nvinfo : EIATTR_SYSCALL_OFFSETS
	.align		4
        /*0074*/ 	.byte	0x04, 0x46
        /*0076*/ 	.short	(.L_33 - .L_32)


	//   ....[0]....
.L_32:
        /*0078*/ 	.word	0x00001110


	//----- nvinfo : EIATTR_MBARRIER_INSTR_OFFSETS
	.align		4
.L_33:
        /*007c*/ 	.byte	0x04, 0x39
        /*007e*/ 	.short	(.L_35 - .L_34)


	//   ....[0]....
.L_34:
        /*0080*/ 	.word	0x00000230
        /*0084*/ 	.word	0x000000ff
        /*0088*/ 	.word	0x00000000
        /*008c*/ 	.short	0x0100
        /*008e*/ 	.byte	0x08
	.zero		1


	//   ....[1]....
        /*0090*/ 	.word	0x00000240
        /*0094*/ 	.word	0x000000ff
        /*0098*/ 	.word	0x00000018
        /*009c*/ 	.short	0x0100
        /*009e*/ 	.byte	0x08
	.zero		1


	//   ....[2]....
        /*00a0*/ 	.word	0x00000250
        /*00a4*/ 	.word	0x000000ff
        /*00a8*/ 	.word	0x00000008
        /*00ac*/ 	.short	0x0100
        /*00ae*/ 	.byte	0x08
	.zero		1


	//   ....[3]....
        /*00b0*/ 	.word	0x00000260
        /*00b4*/ 	.word	0x000000ff
        /*00b8*/ 	.word	0x00000020
        /*00bc*/ 	.short	0x0100
        /*00be*/ 	.byte	0x08
	.zero		1


	//   ....[4]....
        /*00c0*/ 	.word	0x00000270
        /*00c4*/ 	.word	0x000000ff
        /*00c8*/ 	.word	0x00000010
        /*00cc*/ 	.short	0x0100
        /*00ce*/ 	.byte	0x08
	.zero		1


	//   ....[5]....
        /*00d0*/ 	.word	0x00000280
        /*00d4*/ 	.word	0x000000ff
        /*00d8*/ 	.word	0x00000028
        /*00dc*/ 	.short	0x0100
        /*00de*/ 	.byte	0x08
	.zero		1


	//   ....[6]....
        /*00e0*/ 	.word	0x00000510
        /*00e4*/ 	.word	0x000000ff
        /*00e8*/ 	.word	0x00000040
        /*00ec*/ 	.short	0x0100
        /*00ee*/ 	.byte	0x06
	.zero		1


	//   ....[7]....
        /*00f0*/ 	.word	0x00000570
        /*00f4*/ 	.word	0x000000ff
        /*00f8*/ 	.word	0x00000048
        /*00fc*/ 	.short	0x0100
        /*00fe*/ 	.byte	0x06
	.zero		1


	//   ....[8]....
        /*0100*/ 	.word	0x000011e0
        /*0104*/ 	.word	0x00000003
        /*0108*/ 	.word	0x00000000
        /*010c*/ 	.short	0x010a
        /*010e*/ 	.byte	0x3f
	.zero		1


	//   ....[9]....
        /*0110*/ 	.word	0x00001220
        /*0114*/ 	.word	0x00000003
        /*0118*/ 	.word	0x00000000
        /*011c*/ 	.short	0x010a
        /*011e*/ 	.byte	0x3f
	.zero		1


	//   ....[10]....
        /*0120*/ 	.word	0x00001760
        /*0124*/ 	.word	0x00000005
        /*0128*/ 	.word	0x00000000
        /*012c*/ 	.short	0x010a
        /*012e*/ 	.byte	0x3f
	.zero		1


	//   ....[11]....
        /*0130*/ 	.word	0x000017a0
        /*0134*/ 	.word	0x00000005
        /*0138*/ 	.word	0x00000000
        /*013c*/ 	.short	0x010a
        /*013e*/ 	.byte	0x3f
	.zero		1


	//   ....[12]....
        /*0140*/ 	.word	0x00001b80
        /*0144*/ 	.word	0x00000004
        /*0148*/ 	.word	0x00000000
        /*014c*/ 	.short	0x0101
        /*014e*/ 	.byte	0x3f
	.zero		1


	//   ....[13]....
        /*0150*/ 	.word	0x00001d60
        /*0154*/ 	.word	0x00000000
        /*0158*/ 	.word	0x00000000
        /*015c*/ 	.short	0x0101
        /*015e*/ 	.byte	0x3f
	.zero		1


	//   ....[14]....
        /*0160*/ 	.word	0x00006440
        /*0164*/ 	.word	0x0000000e
        /*0168*/ 	.word	0x00000018
        /*016c*/ 	.short	0x010a
        /*016e*/ 	.byte	0x3f
	.zero		1


	//   ....[15]....
        /*0170*/ 	.word	0x000067c0
        /*0174*/ 	.word	0x00000006
        /*0178*/ 	.word	0x00000048
        /*017c*/ 	.short	0x0101
        /*017e*/ 	.byte	0x3f
	.zero		1


	//   ....[16]....
        /*0180*/ 	.word	0x00006ef0
        /*0184*/ 	.word	0x00000007
        /*0188*/ 	.word	0x00000000
        /*018c*/ 	.short	0x010a
        /*018e*/ 	.byte	0x3f
	.zero		1


	//   ....[17]....
        /*0190*/ 	.word	0x00006f70
        /*0194*/ 	.word	0x00000009
        /*0198*/ 	.word	0x00000000
        /*019c*/ 	.short	0x010a
        /*019e*/ 	.byte	0x3f
	.zero		1


	//   ....[18]....
        /*01a0*/ 	.word	0x00007000
        /*01a4*/ 	.word	0x00000003
        /*01a8*/ 	.word	0x00000000
        /*01ac*/ 	.short	0x010a
        /*01ae*/ 	.byte	0x3f
	.zero		1


	//   ....[19]....
        /*01b0*/ 	.word	0x00007060
        /*01b4*/ 	.word	0x00000003
        /*01b8*/ 	.word	0x00000000
        /*01bc*/ 	.short	0x010a
        /*01be*/ 	.byte	0x3f
	.zero		1


	//   ....[20]....
        /*01c0*/ 	.word	0x000070b0
        /*01c4*/ 	.word	0x00000005
        /*01c8*/ 	.word	0x00000000
        /*01cc*/ 	.short	0x010a
        /*01ce*/ 	.byte	0x3f
	.zero		1


	//   ....[21]....
        /*01d0*/ 	.word	0x00007180
        /*01d4*/ 	.word	0x0000000e
        /*01d8*/ 	.word	0x00000018
        /*01dc*/ 	.short	0x010a
        /*01de*/ 	.byte	0x3f
	.zero		1


	//   ....[22]....
        /*01e0*/ 	.word	0x00007250
        /*01e4*/ 	.word	0x00000007
        /*01e8*/ 	.word	0x00000000
        /*01ec*/ 	.short	0x010a
        /*01ee*/ 	.byte	0x3f
	.zero		1


	//   ....[23]....
        /*01f0*/ 	.word	0x000072a0
        /*01f4*/ 	.word	0x00000009
        /*01f8*/ 	.word	0x00000000
        /*01fc*/ 	.short	0x010a
        /*01fe*/ 	.byte	0x3f
	.zero		1


	//----- nvinfo : EIATTR_NUM_MBARRIERS
	.align		4
.L_35:
        /*0200*/ 	.byte	0x03, 0x38
        /*0202*/ 	.short	0x0008


	//----- nvinfo : EIATTR_EXIT_INSTR_OFFSETS
	.align		4
        /*0204*/ 	.byte	0x04, 0x1c
        /*0206*/ 	.short	(.L_37 - .L_36)


	//   ....[0]....
.L_36:
        /*0208*/ 	.word	0x000005c0


	//   ....[1]....
        /*020c*/ 	.word	0x00000e80


	//   ....[2]....
        /*0210*/ 	.word	0x00005ab0


	//   ....[3]....
        /*0214*/ 	.word	0x000060e0


	//   ....[4]....
        /*0218*/ 	.word	0x00007050


	//----- nvinfo : EIATTR_MAX_THREADS
	.align		4
.L_37:
        /*021c*/ 	.byte	0x04, 0x05
        /*021e*/ 	.short	(.L_39 - .L_38)
.L_38:
        /*0220*/ 	.word	0x00000180
        /*0224*/ 	.word	0x00000001
        /*0228*/ 	.word	0x00000001


	//----- nvinfo : EIATTR_CRS_STACK_SIZE
	.align		4
.L_39:
        /*022c*/ 	.byte	0x04, 0x1e
        /*022e*/ 	.short	(.L_41 - .L_40)
.L_40:
        /*0230*/ 	.word	0x00000000


	//----- nvinfo : EIATTR_CBANK_PARAM_SIZE
	.align		4
.L_41:
        /*0234*/ 	.byte	0x03, 0x19
        /*0236*/ 	.short	0x0470


	//----- nvinfo : EIATTR_PARAM_CBANK
	.align		4
        /*0238*/ 	.byte	0x04, 0x0a
        /*023a*/ 	.short	(.L_43 - .L_42)
	.align		4
.L_42:
        /*023c*/ 	.word	index@(.nv.constant0._ZN7cutlass13device_kernelINS_4gemm6kernel13GemmUniversalIN4cute5tupleIJiiiiEEENS1_10collective13CollectiveMmaINS1_34MainloopSm90TmaGmmaWarpSpecializedILi3ENS5_IJNS4_1CILi1EEESB_SB_EEENS1_35KernelTmaWarpSpecializedCooperativeEEENS5_IJNSA_ILi256EEENSA_ILi64EEENSA_ILi128EEEEEEaNS5_IJlSB_lEEEaSJ_NS4_8TiledMMAINS4_8MMA_AtomIJNS4_4SM904GMMA26MMA_64x64x32_S32S8S8_SS_TNEEEENS4_6LayoutINS5_IJNSA_ILi2EEESB_SB_EEENS5_IJSB_NSA_ILi0EEEST_EEEEENS5_IJNS4_10UnderscoreESW_SW_EEEEENS4_13SM90_TMA_LOADENS4_14ComposedLayoutINS4_7SwizzleILi3ELi4ELi3EEENS4_18smem_ptr_flag_bitsILi8EEENSQ_INS5_IJNSA_ILi8EEESH_EEENS5_IJSH_SB_EEEEEEEvNS4_8identityESZ_S19_vS1A_EENS_8epilogue10collective6detail29Sm90TmaWarpSpecializedAdapterINS1D_15DefaultEpilogueIaSJ_SJ_NS1C_6thread17LinearCombinationIaLi1EiiLNS1H_9ScaleType4KindE0ELNS_15FloatRoundStyleE2EaEENS1_15EpilogueDefaultEEEEEvvEEEEvNT_6ParamsE)
        /*0240*/ 	.short	0x0210
        /*0242*/ 	.short	0x0470


	//----- nvinfo : EIATTR_SW_WAR
	.align		4
.L_43:
        /*0244*/ 	.byte	0x04, 0x36
        /*0246*/ 	.short	(.L_45 - .L_44)
.L_44:
        /*0248*/ 	.word	0x00000008
.L_45:


//--------------------- .nv.callgraph             --------------------------
	.section	.nv.callgraph,"",@"SHT_CUDA_CALLGRAPH"
	.align	4
	.sectionentsize	8
	.align		4
        /*0000*/ 	.word	0x00000000
	.align		4
        /*0004*/ 	.word	0xffffffff
	.align		4
        /*0008*/ 	.word	index@(_ZN7cutlass13device_kernelINS_4gemm6kernel13GemmUniversalIN4cute5tupleIJiiiiEEENS1_10collective13CollectiveMmaINS1_34MainloopSm90TmaGmmaWarpSpecializedILi3ENS5_IJNS4_1CILi1EEESB_SB_EEENS1_35KernelTmaWarpSpecializedCooperativeEEENS5_IJNSA_ILi256EEENSA_ILi64EEENSA_ILi128EEEEEEaNS5_IJlSB_lEEEaSJ_NS4_8TiledMMAINS4_8MMA_AtomIJNS4_4SM904GMMA26MMA_64x64x32_S32S8S8_SS_TNEEEENS4_6LayoutINS5_IJNSA_ILi2EEESB_SB_EEENS5_IJSB_NSA_ILi0EEEST_EEEEENS5_IJNS4_10UnderscoreESW_SW_EEEEENS4_13SM90_TMA_LOADENS4_14ComposedLayoutINS4_7SwizzleILi3ELi4ELi3EEENS4_18smem_ptr_flag_bitsILi8EEENSQ_INS5_IJNSA_ILi8EEESH_EEENS5_IJSH_SB_EEEEEEEvNS4_8identityESZ_S19_vS1A_EENS_8epilogue10collective6detail29Sm90TmaWarpSpecializedAdapterINS1D_15DefaultEpilogueIaSJ_SJ_NS1C_6thread17LinearCombinationIaLi1EiiLNS1H_9ScaleType4KindE0ELNS_15FloatRoundStyleE2EaEENS1_15EpilogueDefaultEEEEEvvEEEEvNT_6ParamsE)
	.align		4
        /*000c*/ 	.word	index@(__assertfail)
	.align		4
        /*0010*/ 	.word	0x00000000
	.align		4
        /*0014*/ 	.word	0xfffffffe
	.align		4
        /*0018*/ 	.word	0x00000000
	.align		4
        /*001c*/ 	.word	0xfffffffd
	.align		4
        /*0020*/ 	.word	0x00000000
	.align		4
        /*0024*/ 	.word	0xfffffffc


//--------------------- .nv.constant4             --------------------------
	.section	.nv.constant4,"a",@progbits
	.align	8
	.align		8
.nv.constant4:
        /*0000*/ 	.dword	__assertfail
	.align		8
        /*0008*/ 	.dword	__unnamed_1
	.align		8
        /*0010*/ 	.dword	_ZN40_INTERNAL_aaeca54a_4_k_cu_4a25c0cf_267264cuda3std3__45__cpo5beginE
	.align		8
        /*0018*/ 	.dword	_ZN40_INTERNAL_aaeca54a_4_k_cu_4a25c0cf_267264cuda3std3__45__cpo3endE
	.align		8
        /*0020*/ 	.dword	_ZN40_INTERNAL_aaeca54a_4_k_cu_4a25c0cf_267264cuda3std3__45__cpo6cbeginE
	.align		8
        /*0028*/ 	.dword	_ZN40_INTERNAL_aaeca54a_4_k_cu_4a25c0cf_267264cuda3std3__45__cpo4cendE
	.align		8
        /*0030*/ 	.dword	_ZN40_INTERNAL_aaeca54a_4_k_cu_4a25c0cf_267264cuda3std3__442_GLOBAL__N__aaeca54a_4_k_cu_4a25c0cf_267266ignoreE
	.align		8
        /*0038*/ 	.dword	_ZN40_INTERNAL_aaeca54a_4_k_cu_4a25c0cf_267264cuda3std3__419piecewise_constructE
	.align		8
        /*0040*/ 	.dword	_ZN40_INTERNAL_aaeca54a_4_k_cu_4a25c0cf_267264cuda3std3__48in_placeE
	.align		8
        /*0048*/ 	.dword	_ZN40_INTERNAL_aaeca54a_4_k_cu_4a25c0cf_267264cuda3std6ranges3__45__cpo4swapE
	.align		8
        /*0050*/ 	.dword	_ZN40_INTERNAL_aaeca54a_4_k_cu_4a25c0cf_267264cuda3std6ranges3__45__cpo9iter_moveE
	.align		8
        /*0058*/ 	.dword	_ZN40_INTERNAL_aaeca54a_4_k_cu_4a25c0cf_267264cute7productE
	.align		8
        /*0060*/ 	.dword	_ZN40_INTERNAL_aaeca54a_4_k_cu_4a25c0cf_267264cute1_E
	.align		8
        /*0068*/ 	.dword	$str$22
	.align		8
        /*0070*/ 	.dword	$str$23


//--------------------- .text._ZN7cutlass13device_kernelINS_4gemm6kernel13GemmUniversalIN4cute5tupleIJiiiiEEENS1_10collective13CollectiveMmaINS1_34MainloopSm90TmaGmmaWarpSpecializedILi3ENS5_IJNS4_1CILi1EEESB_SB_EEENS1_35KernelTmaWarpSpecializedCooperativeEEENS5_IJNSA_ILi256EEENSA_ILi64EEENSA_ILi128EEEEEEaNS5_IJlSB_lEEEaSJ_NS4_8TiledMMAINS4_8MMA_AtomIJNS4_4SM904GMMA26MMA_64x64x32_S32S8S8_SS_TNEEEENS4_6LayoutINS5_IJNSA_ILi2EEESB_SB_EEENS5_IJSB_NSA_ILi0EEEST_EEEEENS5_IJNS4_10UnderscoreESW_SW_EEEEENS4_13SM90_TMA_LOADENS4_14ComposedLayoutINS4_7SwizzleILi3ELi4ELi3EEENS4_18smem_ptr_flag_bitsILi8EEENSQ_INS5_IJNSA_ILi8EEESH_EEENS5_IJSH_SB_EEEEEEEvNS4_8identityESZ_S19_vS1A_EENS_8epilogue10collective6detail29Sm90TmaWarpSpecializedAdapterINS1D_15DefaultEpilogueIaSJ_SJ_NS1C_6thread17LinearCombinationIaLi1EiiLNS1H_9ScaleType4KindE0ELNS_15FloatRoundStyleE2EaEENS1_15EpilogueDefaultEEEEEvvEEEEvNT_6ParamsE --------------------------
	.section	.text._ZN7cutlass13device_kernelINS_4gemm6kernel13GemmUniversalIN4cute5tupleIJiiiiEEENS1_10collective13CollectiveMmaINS1_34MainloopSm90TmaGmmaWarpSpecializedILi3ENS5_IJNS4_1CILi1EEESB_SB_EEENS1_35KernelTmaWarpSpecializedCooperativeEEENS5_IJNSA_ILi256EEENSA_ILi64EEENSA_ILi128EEEEEEaNS5_IJlSB_lEEEaSJ_NS4_8TiledMMAINS4_8MMA_AtomIJNS4_4SM904GMMA26MMA_64x64x32_S32S8S8_SS_TNEEEENS4_6LayoutINS5_IJNSA_ILi2EEESB_SB_EEENS5_IJSB_NSA_ILi0EEEST_EEEEENS5_IJNS4_10UnderscoreESW_SW_EEEEENS4_13SM90_TMA_LOADENS4_14ComposedLayoutINS4_7SwizzleILi3ELi4ELi3EEENS4_18smem_ptr_flag_bitsILi8EEENSQ_INS5_IJNSA_ILi8EEESH_EEENS5_IJSH_SB_EEEEEEEvNS4_8identityESZ_S19_vS1A_EENS_8epilogue10collective6detail29Sm90TmaWarpSpecializedAdapterINS1D_15DefaultEpilogueIaSJ_SJ_NS1C_6thread17LinearCombinationIaLi1EiiLNS1H_9ScaleType4KindE0ELNS_15FloatRoundStyleE2EaEENS1_15EpilogueDefaultEEEEEvvEEEEvNT_6ParamsE,"ax",@progbits
	.align	128
.text._ZN7cutlass13device_kernelINS_4gemm6kernel13GemmUniversalIN4cute5tupleIJiiiiEEENS1_10collective13CollectiveMmaINS1_34MainloopSm90TmaGmmaWarpSpecializedILi3ENS5_IJNS4_1CILi1EEESB_SB_EEENS1_35KernelTmaWarpSpecializedCooperativeEEENS5_IJNSA_ILi256EEENSA_ILi64EEENSA_ILi128EEEEEEaNS5_IJlSB_lEEEaSJ_NS4_8TiledMMAINS4_8MMA_AtomIJNS4_4SM904GMMA26MMA_64x64x32_S32S8S8_SS_TNEEEENS4_6LayoutINS5_IJNSA_ILi2EEESB_SB_EEENS5_IJSB_NSA_ILi0EEEST_EEEEENS5_IJNS4_10UnderscoreESW_SW_EEEEENS4_13SM90_TMA_LOADENS4_14ComposedLayoutINS4_7SwizzleILi3ELi4ELi3EEENS4_18smem_ptr_flag_bitsILi8EEENSQ_INS5_IJNSA_ILi8EEESH_EEENS5_IJSH_SB_EEEEEEEvNS4_8identityESZ_S19_vS1A_EENS_8epilogue10collective6detail29Sm90TmaWarpSpecializedAdapterINS1D_15DefaultEpilogueIaSJ_SJ_NS1C_6thread17LinearCombinationIaLi1EiiLNS1H_9ScaleType4KindE0ELNS_15FloatRoundStyleE2EaEENS1_15EpilogueDefaultEEEEEvvEEEEvNT_6ParamsE:
        .type           _ZN7cutlass13device_kernelINS_4gemm6kernel13GemmUniversalIN4cute5tupleIJiiiiEEENS1_10collective13CollectiveMmaINS1_34MainloopSm90TmaGmmaWarpSpecializedILi3ENS5_IJNS4_1CILi1EEESB_SB_EEENS1_35KernelTmaWarpSpecializedCooperativeEEENS5_IJNSA_ILi256EEENSA_ILi64EEENSA_ILi128EEEEEEaNS5_IJlSB_lEEEaSJ_NS4_8TiledMMAINS4_8MMA_AtomIJNS4_4SM904GMMA26MMA_64x64x32_S32S8S8_SS_TNEEEENS4_6LayoutINS5_IJNSA_ILi2EEESB_SB_EEENS5_IJSB_NSA_ILi0EEEST_EEEEENS5_IJNS4_10UnderscoreESW_SW_EEEEENS4_13SM90_TMA_LOADENS4_14ComposedLayoutINS4_7SwizzleILi3ELi4ELi3EEENS4_18smem_ptr_flag_bitsILi8EEENSQ_INS5_IJNSA_ILi8EEESH_EEENS5_IJSH_SB_EEEEEEEvNS4_8identityESZ_S19_vS1A_EENS_8epilogue10collective6detail29Sm90TmaWarpSpecializedAdapterINS1D_15DefaultEpilogueIaSJ_SJ_NS1C_6thread17LinearCombinationIaLi1EiiLNS1H_9ScaleType4KindE0ELNS_15FloatRoundStyleE2EaEENS1_15EpilogueDefaultEEEEEvvEEEEvNT_6ParamsE,@function
        .size           _ZN7cutlass13device_kernelINS_4gemm6kernel13GemmUniversalIN4cute5tupleIJiiiiEEENS1_10collective13CollectiveMmaINS1_34MainloopSm90TmaGmmaWarpSpecializedILi3ENS5_IJNS4_1CILi1EEESB_SB_EEENS1_35KernelTmaWarpSpecializedCooperativeEEENS5_IJNSA_ILi256EEENSA_ILi64EEENSA_ILi128EEEEEEaNS5_IJlSB_lEEEaSJ_NS4_8TiledMMAINS4_8MMA_AtomIJNS4_4SM904GMMA26MMA_64x64x32_S32S8S8_SS_TNEEEENS4_6LayoutINS5_IJNSA_ILi2EEESB_SB_EEENS5_IJSB_NSA_ILi0EEEST_EEEEENS5_IJNS4_10UnderscoreESW_SW_EEEEENS4_13SM90_TMA_LOADENS4_14ComposedLayoutINS4_7SwizzleILi3ELi4ELi3EEENS4_18smem_ptr_flag_bitsILi8EEENSQ_INS5_IJNSA_ILi8EEESH_EEENS5_IJSH_SB_EEEEEEEvNS4_8identityESZ_S19_vS1A_EENS_8epilogue10collective6detail29Sm90TmaWarpSpecializedAdapterINS1D_15DefaultEpilogueIaSJ_SJ_NS1C_6thread17LinearCombinationIaLi1EiiLNS1H_9ScaleType4KindE0ELNS_15FloatRoundStyleE2EaEENS1_15EpilogueDefaultEEEEEvvEEEEvNT_6ParamsE,(.L_x_196 - _ZN7cutlass13device_kernelINS_4gemm6kernel13GemmUniversalIN4cute5tupleIJiiiiEEENS1_10collective13CollectiveMmaINS1_34MainloopSm90TmaGmmaWarpSpecializedILi3ENS5_IJNS4_1CILi1EEESB_SB_EEENS1_35KernelTmaWarpSpecializedCooperativeEEENS5_IJNSA_ILi256EEENSA_ILi64EEENSA_ILi128EEEEEEaNS5_IJlSB_lEEEaSJ_NS4_8TiledMMAINS4_8MMA_AtomIJNS4_4SM904GMMA26MMA_64x64x32_S32S8S8_SS_TNEEEENS4_6LayoutINS5_IJNSA_ILi2EEESB_SB_EEENS5_IJSB_NSA_ILi0EEEST_EEEEENS5_IJNS4_10UnderscoreESW_SW_EEEEENS4_13SM90_TMA_LOADENS4_14ComposedLayoutINS4_7SwizzleILi3ELi4ELi3EEENS4_18smem_ptr_flag_bitsILi8EEENSQ_INS5_IJNSA_ILi8EEESH_EEENS5_IJSH_SB_EEEEEEEvNS4_8identityESZ_S19_vS1A_EENS_8epilogue10collective6detail29Sm90TmaWarpSpecializedAdapterINS1D_15DefaultEpilogueIaSJ_SJ_NS1C_6thread17LinearCombinationIaLi1EiiLNS1H_9ScaleType4KindE0ELNS_15FloatRoundStyleE2EaEENS1_15EpilogueDefaultEEEEEvvEEEEvNT_6ParamsE)
        .other          _ZN7cutlass13device_kernelINS_4gemm6kernel13GemmUniversalIN4cute5tupleIJiiiiEEENS1_10collective13CollectiveMmaINS1_34MainloopSm90TmaGmmaWarpSpecializedILi3ENS5_IJNS4_1CILi1EEESB_SB_EEENS1_35KernelTmaWarpSpecializedCooperativeEEENS5_IJNSA_ILi256EEENSA_ILi64EEENSA_ILi128EEEEEEaNS5_IJlSB_lEEEaSJ_NS4_8TiledMMAINS4_8MMA_AtomIJNS4_4SM904GMMA26MMA_64x64x32_S32S8S8_SS_TNEEEENS4_6LayoutINS5_IJNSA_ILi2EEESB_SB_EEENS5_IJSB_NSA_ILi0EEEST_EEEEENS5_IJNS4_10UnderscoreESW_SW_EEEEENS4_13SM90_TMA_LOADENS4_14ComposedLayoutINS4_7SwizzleILi3ELi4ELi3EEENS4_18smem_ptr_flag_bitsILi8EEENSQ_INS5_IJNSA_ILi8EEESH_EEENS5_IJSH_SB_EEEEEEEvNS4_8identityESZ_S19_vS1A_EENS_8epilogue10collective6detail29Sm90TmaWarpSpecializedAdapterINS1D_15DefaultEpilogueIaSJ_SJ_NS1C_6thread17LinearCombinationIaLi1EiiLNS1H_9ScaleType4KindE0ELNS_15FloatRoundStyleE2EaEENS1_15EpilogueDefaultEEEEEvvEEEEvNT_6ParamsE,@"STO_CUDA_ENTRY STV_DEFAULT"
_ZN7cutlass13device_kernelINS_4gemm6kernel13GemmUniversalIN4cute5tupleIJiiiiEEENS1_10collective13CollectiveMmaINS1_34MainloopSm90TmaGmmaWarpSpecializedILi3ENS5_IJNS4_1CILi1EEESB_SB_EEENS1_35KernelTmaWarpSpecializedCooperativeEEENS5_IJNSA_ILi256EEENSA_ILi64EEENSA_ILi128EEEEEEaNS5_IJlSB_lEEEaSJ_NS4_8TiledMMAINS4_8MMA_AtomIJNS4_4SM904GMMA26MMA_64x64x32_S32S8S8_SS_TNEEEENS4_6LayoutINS5_IJNSA_ILi2EEESB_SB_EEENS5_IJSB_NSA_ILi0EEEST_EEEEENS5_IJNS4_10UnderscoreESW_SW_EEEEENS4_13SM90_TMA_LOADENS4_14ComposedLayoutINS4_7SwizzleILi3ELi4ELi3EEENS4_18smem_ptr_flag_bitsILi8EEENSQ_INS5_IJNSA_ILi8EEESH_EEENS5_IJSH_SB_EEEEEEEvNS4_8identityESZ_S19_vS1A_EENS_8epilogue10collective6detail29Sm90TmaWarpSpecializedAdapterINS1D_15DefaultEpilogueIaSJ_SJ_NS1C_6thread17LinearCombinationIaLi1EiiLNS1H_9ScaleType4KindE0ELNS_15FloatRoundStyleE2EaEENS1_15EpilogueDefaultEEEEEvvEEEEvNT_6ParamsE:
[----:B------:R-:W0:Y:S01]  /*0000*/  LDC R1, c[0x0][0x28] ;  /* 0x00000a00ff017b82 */ /* 0x000e220000000800 */
[----:B------:R-:W1:Y:S01]  /*0010*/  S2R R18, SR_TID.X ;  /* 0x0000000000127919 */ /* 0x000e620000002100 */
[----:B------:R-:W-:Y:S01]  /*0020*/  ELECT P0, URZ, PT ;  /* 0x00000000003f782f */ /* 0x000fe20003800000 */
[----:B------:R-:W-:Y:S01]  /*0030*/  BSSY B0, `(.L_x_0) ;  /* 0x000000f000007945 */ /* 0x000fe20003800000 */
[--C-:B-1----:R-:W-:Y:S02]  /*0040*/  SHF.R.U32.HI R0, RZ, 0x5, R18.reuse ;  /* 0x00000005ff007819 */ /* 0x102fe40000011612 */
[----:B------:R-:W-:-:S03]  /*0050*/  SHF.R.U32.HI R2, RZ, 0x7, R18 ;  /* 0x00000007ff027819 */ /* 0x000fc60000011612 */
[----:B------:R-:W1:Y:S04]  /*0060*/  SHFL.IDX PT, R5, R0, RZ, 0x1f ;  /* 0x00001fff00057589 */ /* 0x000e6800000e0000 */
[----:B------:R2:W3:Y:S01]  /*0070*/  SHFL.IDX PT, R8, R2, RZ, 0x1f ;  /* 0x00001fff02087589 */ /* 0x0004e200000e0000 */
[----:B-1----:R-:W-:-:S13]  /*0080*/  ISETP.NE.OR P0, PT, R5, RZ, !P0 ;  /* 0x000000ff0500720c */ /* 0x002fda0004705670 */
[----:B0-23--:R-:W-:Y:S05]  /*0090*/  @P0 BRA `(.L_x_1) ;  /* 0x0000000000200947 */ /* 0x00dfea0003800000 */
[----:B------:R-:W-:Y:S02]  /*00a0*/  ULDC.64 UR4, c[0x0][0x198] ;  /* 0x0000660000047ab9 */ /* 0x000fe40000000a00 */
[----:B------:R-:W-:Y:S02]  /*00b0*/  UIADD3 UR6, UP0, UR4, 0xf0, URZ ;  /* 0x000000f004067890 */ /* 0x000fe4000ff1e03f */
[----:B------:R-:W-:Y:S02]  /*00c0*/  UIADD3 UR4, UP1, UR4, 0x1f0, URZ ;  /* 0x000001f004047890 */ /* 0x000fe4000ff3e03f */
[----:B------:R-:W-:Y:S02]  /*00d0*/  UIADD3.X UR7, URZ, UR5, URZ, UP0, !UPT ;  /* 0x000000053f077290 */ /* 0x000fe400087fe43f */
[----:B------:R-:W-:-:S07]  /*00e0*/  UIADD3.X UR5, URZ, UR5, URZ, UP1, !UPT ;  /* 0x000000053f057290 */ /* 0x000fce0008ffe43f */
[----:B------:R0:W-:Y:S02]  /*00f0*/  UTMACCTL.PF [UR6] ;  /* 0x00000000060079b9 */ /* 0x0001e40008040000 */
[----:B------:R0:W-:Y:S02]  /*0100*/  UTMACCTL.PF [UR4] ;  /* 0x00000000040079b9 */ /* 0x0001e40008040000 */
[----:B0-----:R-:W-:Y:S01]  /*0110*/  NOP ;  /* 0x0000000000007918 */ /* 0x001fe20000000000 */
.L_x_1:
[----:B------:R-:W-:Y:S05]  /*0120*/  BSYNC B0 ;  /* 0x0000000000007941 */ /* 0x000fea0003800000 */
.L_x_0:
[----:B------:R-:W0:Y:S02]  /*0130*/  SHFL.IDX PT, R2, R0, RZ, 0x1f ;  /* 0x00001fff00027589 */ /* 0x000e2400000e0000 */
[----:B0-----:R-:W-:-:S13]  /*0140*/  ISETP.NE.AND P0, PT, R2, RZ, PT ;  /* 0x000000ff0200720c */ /* 0x001fda0003f05270 */
[----:B------:R-:W-:Y:S05]  /*0150*/  @P0 BRA `(.L_x_2) ;  /* 0x0000000000500947 */ /* 0x000fea0003800000 */
[----:B------:R-:W0:Y:S01]  /*0160*/  S2UR UR8, SR_CgaCtaId ;  /* 0x00000000000879c3 */ /* 0x000e220000008800 */
[----:B------:R-:W-:Y:S01]  /*0170*/  UMOV UR4, 0x400 ;  /* 0x0000040000047882 */ /* 0x000fe20000000000 */
[----:B------:R-:W-:Y:S01]  /*0180*/  UMOV UR5, 0x1 ;  /* 0x0000000100057882 */ /* 0x000fe20000000000 */
[----:B------:R-:W-:Y:S01]  /*0190*/  UMOV UR6, 0x100 ;  /* 0x0000010000067882 */ /* 0x000fe20000000000 */
[----:B------:R-:W-:Y:S01]  /*01a0*/  ELECT P0, URZ, PT ;  /* 0x00000000003f782f */ /* 0x000fe20003800000 */
[----:B------:R-:W-:-:S04]  /*01b0*/  UIADD3 UR6, -UR6, 0x100000, URZ ;  /* 0x0010000006067890 */ /* 0x000fc8000fffe13f */
[----:B------:R-:W-:Y:S02]  /*01c0*/  USHF.L.U32 UR7, UR6, 0xb, URZ ;  /* 0x0000000b06077899 */ /* 0x000fe4000800063f */
[----:B------:R-:W-:Y:S02]  /*01d0*/  USHF.L.U32 UR6, UR6, 0x1, URZ ;  /* 0x0000000106067899 */ /* 0x000fe4000800063f */
[----:B0-----:R-:W-:Y:S02]  /*01e0*/  ULEA UR8, UR8, UR4, 0x18 ;  /* 0x0000000408087291 */ /* 0x001fe4000f8ec03f */
[----:B------:R-:W-:-:S04]  /*01f0*/  UIADD3 UR4, -UR5, 0x100000, URZ ;  /* 0x0010000005047890 */ /* 0x000fc8000fffe13f */
[----:B------:R-:W-:Y:S02]  /*0200*/  USHF.L.U32 UR5, UR4, 0xb, URZ ;  /* 0x0000000b04057899 */ /* 0x000fe4000800063f */
[----:B------:R-:W-:Y:S01]  /*0210*/  USHF.L.U32 UR4, UR4, 0x1, URZ ;  /* 0x0000000104047899 */ /* 0x000fe2000800063f */
[----:B------:R-:W0:Y:S11]  /*0220*/  FENCE.VIEW.ASYNC.S ;  /* 0x00000000000073c6 */ /* 0x000e360000000000 */
[----:B0-----:R0:W1:Y:S01]  /*0230*/  SYNCS.EXCH.64 URZ, [UR8], UR4 ;  /* 0x00000004083f75b2 */ /* 0x0010620008000100 */
[----:B------:R0:W2:Y:S01]  /*0240*/  SYNCS.EXCH.64 URZ, [UR8+0x18], UR6 ;  /* 0x00001806083f75b2 */ /* 0x0000a20008000100 */
[----:B------:R0:W3:Y:S01]  /*0250*/  SYNCS.EXCH.64 URZ, [UR8+0x8], UR4 ;  /* 0x00000804083f75b2 */ /* 0x0000e20008000100 */
[----:B------:R0:W4:Y:S01]  /*0260*/  SYNCS.EXCH.64 URZ, [UR8+0x20], UR6 ;  /* 0x00002006083f75b2 */ /* 0x0001220008000100 */
[----:B------:R0:W0:Y:S01]  /*0270*/  SYNCS.EXCH.64 URZ, [UR8+0x10], UR4 ;  /* 0x00001004083f75b2 */ /* 0x0000220008000100 */
[----:B------:R0:W0:Y:S01]  /*0280*/  SYNCS.EXCH.64 URZ, [UR8+0x28], UR6 ;  /* 0x00002806083f75b2 */ /* 0x0000220008000100 */
[----:B------:R-:W-:Y:S01]  /*0290*/  NOP ;  /* 0x0000000000007918 */ /* 0x000fe20000000000 */
.L_x_2:
[----:B------:R-:W5:Y:S01]  /*02a0*/  SHFL.IDX PT, R0, R0, RZ, 0x1f ;  /* 0x00001fff00007589 */ /* 0x000f6200000e0000 */
[----:B------:R-:W-:Y:S01]  /*02b0*/  ELECT P0, URZ, PT ;  /* 0x00000000003f782f */ /* 0x000fe20003800000 */
[----:B------:R-:W1:Y:S01]  /*02c0*/  LDC R2, c[0x0][0x65c] ;  /* 0x00019700ff027b82 */ /* 0x000e620000000800 */
[----:B------:R-:W-:Y:S01]  /*02d0*/  SHF.R.S32.HI R6, RZ, 0x1f, R5 ;  /* 0x0000001fff067819 */ /* 0x000fe20000011405 */
[----:B------:R-:W2:Y:S01]  /*02e0*/  S2R R3, SR_CTAID.Y ;  /* 0x0000000000037919 */ /* 0x000ea20000002600 */
[----:B0-----:R-:W-:Y:S01]  /*02f0*/  UMOV UR4, 0x20 ;  /* 0x0000002000047882 */ /* 0x001fe20000000000 */
[----:B------:R-:W-:Y:S01]  /*0300*/  ISETP.NE.AND P2, PT, R8, RZ, PT ;  /* 0x000000ff0800720c */ /* 0x000fe20003f45270 */
[----:B------:R-:W-:Y:S01]  /*0310*/  NOP ;  /* 0x0000000000007918 */ /* 0x000fe20000000000 */
[----:B------:R-:W0:Y:S01]  /*0320*/  S2R R4, SR_CTAID.X ;  /* 0x0000000000047919 */ /* 0x000e220000002500 */
[----:B------:R-:W-:Y:S01]  /*0330*/  LEA.HI R6, R6, R5, RZ, 0x2 ;  /* 0x0000000506067211 */ /* 0x000fe200078f10ff */
[----:B------:R-:W-:Y:S01]  /*0340*/  NOP ;  /* 0x0000000000007918 */ /* 0x000fe20000000000 */
[----:B-----5:R-:W-:-:S02]  /*0350*/  ISETP.NE.OR P0, PT, R0, RZ, !P0 ;  /* 0x000000ff0000720c */ /* 0x020fc40004705670 */
[----:B-1----:R-:W-:-:S04]  /*0360*/  ISETP.NE.AND P3, PT, R2, 0x1, PT ;  /* 0x000000010200780c */ /* 0x002fc80003f65270 */
[----:B------:R-:W-:Y:S02]  /*0370*/  P2R R0, PR, RZ, 0x8 ;  /* 0x00000008ff007803 */ /* 0x000fe40000000000 */
[----:B------:R-:W-:-:S05]  /*0380*/  LOP3.LUT R0, R6, 0xfffffffc, RZ, 0xc0, !PT ;  /* 0xfffffffc06007812 */ /* 0x000fca00078ec0ff */
[----:B------:R-:W-:Y:S01]  /*0390*/  VOTEU.ALL UP0, P0 ;  /* 0x00000000003f7886 */ /* 0x000fe20000000000 */
[----:B------:R-:W-:Y:S01]  /*03a0*/  IMAD.IADD R0, R5, 0x1, -R0 ;  /* 0x0000000105007824 */ /* 0x000fe200078e0a00 */
[----:B------:R-:W0:Y:S01]  /*03b0*/  @P3 LDC R17, c[0x0][0x10] ;  /* 0x00000400ff113b82 */ /* 0x000e220000000800 */
[----:B------:R-:W-:Y:S01]  /*03c0*/  VOTEU.ALL UP1, P0 ;  /* 0x00000000003f7886 */ /* 0x000fe20000020000 */
[----:B--2---:R-:W-:Y:S01]  /*03d0*/  @P3 IMAD.MOV.U32 R6, RZ, RZ, R3 ;  /* 0x000000ffff063224 */ /* 0x004fe200078e0003 */
[----:B------:R-:W-:Y:S01]  /*03e0*/  @!UP0 UMOV UR6, 0x400 ;  /* 0x0000040000068882 */ /* 0x000fe20000000000 */
[----:B------:R-:W-:-:S04]  /*03f0*/  @!UP0 UIADD3 UR4, -UR4, 0x100000, URZ ;  /* 0x0010000004048890 */ /* 0x000fc8000fffe13f */
[----:B------:R-:W-:Y:S02]  /*0400*/  @!UP0 USHF.L.U32 UR5, UR4, 0xb, URZ ;  /* 0x0000000b04058899 */ /* 0x000fe4000800063f */
[----:B------:R-:W-:Y:S01]  /*0410*/  @!UP0 USHF.L.U32 UR4, UR4, 0x1, URZ ;  /* 0x0000000104048899 */ /* 0x000fe2000800063f */
[----:B------:R-:W-:Y:S02]  /*0420*/  @P3 IMAD.MOV.U32 R7, RZ, RZ, RZ ;  /* 0x000000ffff073224 */ /* 0x000fe400078e00ff */
[----:B------:R-:W-:Y:S01]  /*0430*/  IMAD.MOV.U32 R5, RZ, RZ, RZ ;  /* 0x000000ffff057224 */ /* 0x000fe200078e00ff */
[----:B------:R-:W1:Y:S01]  /*0440*/  @!UP0 S2UR UR7, SR_CgaCtaId ;  /* 0x00000000000789c3 */ /* 0x000e620000008800 */
[----:B------:R-:W-:-:S07]  /*0450*/  @P3 IMAD.MOV.U32 R11, RZ, RZ, RZ ;  /* 0x000000ffff0b3224 */ /* 0x000fce00078e00ff */
[----:B------:R-:W2:Y:S01]  /*0460*/  @!P3 LDC R9, c[0x0][0xc] ;  /* 0x00000300ff09bb82 */ /* 0x000ea20000000800 */
[----:B0-----:R-:W-:-:S04]  /*0470*/  @P3 IMAD.WIDE.U32 R16, R4, R17, R6 ;  /* 0x0000001104103225 */ /* 0x001fc800078e0006 */
[----:B------:R-:W-:Y:S01]  /*0480*/  @P3 IMAD.IADD R17, R17, 0x1, R11 ;  /* 0x0000000111113824 */ /* 0x000fe200078e020b */
[----:B-1----:R-:W-:Y:S01]  /*0490*/  @!UP0 ULEA UR6, UR7, UR6, 0x18 ;  /* 0x0000000607068291 */ /* 0x002fe2000f8ec03f */
[----:B------:R-:W-:Y:S01]  /*04a0*/  VOTEU.ALL UP0, P0 ;  /* 0x00000000003f7886 */ /* 0x000fe20000000000 */
[----:B------:R-:W-:-:S04]  /*04b0*/  ISETP.NE.AND P0, PT, R0, 0x3, PT ;  /* 0x000000030000780c */ /* 0x000fc80003f05270 */
[----:B------:R-:W-:Y:S01]  /*04c0*/  ISETP.EQ.OR P0, PT, R0, RZ, !P0 ;  /* 0x000000ff0000720c */ /* 0x000fe20004702670 */
[----:B--2---:R-:W-:-:S03]  /*04d0*/  @!P3 IMAD.WIDE.U32 R6, R9, R3, R4 ;  /* 0x000000030906b225 */ /* 0x004fc600078e0004 */
[C---:B------:R-:W-:Y:S01]  /*04e0*/  ISETP.EQ.AND P0, PT, R8.reuse, RZ, P0 ;  /* 0x000000ff0800720c */ /* 0x040fe20000702270 */
[----:B------:R-:W-:Y:S01]  /*04f0*/  VIADD R8, R8, 0xffffffff ;  /* 0xffffffff08087836 */ /* 0x000fe20000000000 */
[----:B------:R-:W0:Y:S02]  /*0500*/  FENCE.VIEW.ASYNC.S ;  /* 0x00000000000073c6 */ /* 0x000e240000000000 */
[----:B0-----:R0:W3:Y:S01]  /*0510*/  @!UP0 SYNCS.EXCH.64 URZ, [UR6+0x40], UR4 ;  /* 0x00004004063f85b2 */ /* 0x0010e20008000100 */
[----:B------:R-:W-:Y:S01]  /*0520*/  @!P3 IMAD.MOV.U32 R16, RZ, RZ, R6 ;  /* 0x000000ffff10b224 */ /* 0x000fe200078e0006 */
[----:B------:R-:W-:Y:S01]  /*0530*/  SEL R19, RZ, 0x1, !P0 ;  /* 0x00000001ff137807 */ /* 0x000fe20004000000 */
[----:B------:R-:W-:Y:S01]  /*0540*/  @!P3 IMAD.MOV.U32 R17, RZ, RZ, R7 ;  /* 0x000000ffff11b224 */ /* 0x000fe200078e0007 */
[----:B------:R-:W-:-:S04]  /*0550*/  ISETP.GE.U32.AND P1, PT, R8, 0x2, PT ;  /* 0x000000020800780c */ /* 0x000fc80003f26070 */
[----:B------:R-:W-:Y:S01]  /*0560*/  SEL R19, R19, 0x2, P1 ;  /* 0x0000000213137807 */ /* 0x000fe20000800000 */
[----:B------:R0:W3:Y:S01]  /*0570*/  @!UP1 SYNCS.EXCH.64 URZ, [UR6+0x48], UR4 ;  /* 0x00004804063f95b2 */ /* 0x0000e20008000100 */
[----:B------:R-:W-:Y:S01]  /*0580*/  NOP ;  /* 0x0000000000007918 */ /* 0x000fe20000000000 */
[----:B---34-:R-:W-:Y:S06]  /*0590*/  BAR.SYNC.DEFER_BLOCKING 0x0 ;  /* 0x0000000000007b1d */ /* 0x018fec0000010000 */
[----:B------:R-:W-:Y:S05]  /*05a0*/  @!P2 BRA `(.L_x_3) ;  /* 0x000000540044a947 */ /* 0x000fea0003800000 */
[----:B------:R-:W-:-:S13]  /*05b0*/  ISETP.GT.U32.AND P0, PT, R8, 0x1, PT ;  /* 0x000000010800780c */ /* 0x000fda0003f04070 */
[----:B0-----:R-:W-:Y:S05]  /*05c0*/  @P0 EXIT ;  /* 0x000000000000094d */ /* 0x001fea0003800000 */
[----:B------:R-:W-:Y:S01]  /*05d0*/  ULDC.64 UR4, c[0x0][0x650] ;  /* 0x0001940000047ab9 */ /* 0x000fe20000000a00 */
[----:B------:R-:W-:Y:S01]  /*05e0*/  PRMT R0, RZ, 0x7610, R0 ;  /* 0x00007610ff007816 */ /* 0x000fe20000000000 */
[----:B------:R-:W-:Y:S01]  /*05f0*/  IMAD.MOV.U32 R90, RZ, RZ, -0x1 ;  /* 0xffffffffff5a7424 */ /* 0x000fe200078e00ff */
[----:B------:R-:W-:Y:S01]  /*0600*/  ISETP.GE.U32.AND P0, PT, R16, UR4, PT ;  /* 0x0000000410007c0c */ /* 0x000fe2000bf06070 */
[----:B------:R-:W-:Y:S02]  /*0610*/  IMAD.MOV.U32 R91, RZ, RZ, -0x1 ;  /* 0xffffffffff5b7424 */ /* 0x000fe400078e00ff */
[----:B------:R-:W-:Y:S01]  /*0620*/  IMAD.MOV.U32 R89, RZ, RZ, -0x1 ;  /* 0xffffffffff597424 */ /* 0x000fe200078e00ff */
[----:B------:R-:W-:-:S13]  /*0630*/  ISETP.GE.U32.AND.EX P0, PT, R17, UR5, PT, P0 ;  /* 0x0000000511007c0c */ /* 0x000fda000bf06100 */
[----:B------:R-:W-:Y:S05]  /*0640*/  @P0 BRA `(.L_x_4) ;  /* 0x0000000400540947 */ /* 0x000fea0003800000 */
[----:B------:R-:W0:Y:S01]  /*0650*/  LDC.64 R14, c[0x0][0x628] ;  /* 0x00018a00ff0e7b82 */ /* 0x000e220000000a00 */
[----:B------:R-:W-:Y:S02]  /*0660*/  IMAD.MOV.U32 R6, RZ, RZ, R16 ;  /* 0x000000ffff067224 */ /* 0x000fe400078e0010 */
[----:B------:R-:W-:-:S05]  /*0670*/  IMAD.MOV.U32 R7, RZ, RZ, R17 ;  /* 0x000000ffff077224 */ /* 0x000fca00078e0011 */
[----:B------:R-:W1:Y:S08]  /*0680*/  LDC R0, c[0x0][0x630] ;  /* 0x00018c00ff007b82 */ /* 0x000e700000000800 */
[----:B------:R-:W2:Y:S01]  /*0690*/  LDC.64 R20, c[0x0][0x620] ;  /* 0x00018800ff147b82 */ /* 0x000ea20000000a00 */
[----:B0-----:R-:W-:-:S04]  /*06a0*/  ISETP.NE.U32.AND P0, PT, R14, RZ, PT ;  /* 0x000000ff0e00720c */ /* 0x001fc80003f05070 */
[----:B------:R-:W-:-:S13]  /*06b0*/  ISETP.NE.AND.EX P0, PT, R15, RZ, PT, P0 ;  /* 0x000000ff0f00720c */ /* 0x000fda0003f05300 */
[----:B-12---:R-:W-:Y:S05]  /*06c0*/  @!P0 BRA `(.L_x_5) ;  /* 0x0000000000288947 */ /* 0x006fea0003800000 */
[----:B------:R-:W0:Y:S02]  /*06d0*/  LDC R11, c[0x0][0x634] ;  /* 0x00018d00ff0b7b82 */ /* 0x000e240000000800 */
[----:B0-----:R-:W-:-:S05]  /*06e0*/  IADD3 R11, P0, R16, R11, RZ ;  /* 0x0000000b100b7210 */ /* 0x001fca0007f1e0ff */
[----:B------:R-:W-:-:S04]  /*06f0*/  IMAD.X R13, RZ, RZ, R17, P0 ;  /* 0x000000ffff0d7224 */ /* 0x000fc800000e0611 */
[----:B------:R-:W-:-:S04]  /*0700*/  IMAD.WIDE.U32 R6, R13, R14, RZ ;  /* 0x0000000e0d067225 */ /* 0x000fc800078e00ff */
[----:B------:R-:W-:-:S04]  /*0710*/  IMAD.WIDE.U32 R8, P0, R11, R15, R6 ;  /* 0x0000000f0b087225 */ /* 0x000fc80007800006 */
[----:B------:R-:W-:-:S04]  /*0720*/  IMAD.WIDE.U32 R6, R11, R14, RZ ;  /* 0x0000000e0b067225 */ /* 0x000fc800078e00ff */
[----:B------:R-:W-:Y:S01]  /*0730*/  IMAD.X R11, RZ, RZ, RZ, P0 ;  /* 0x000000ffff0b7224 */ /* 0x000fe200000e06ff */
[----:B------:R-:W-:Y:S01]  /*0740*/  IADD3 RZ, P0, R7, R8, RZ ;  /* 0x0000000807ff7210 */ /* 0x000fe20007f1e0ff */
[----:B------:R-:W-:-:S04]  /*0750*/  IMAD.MOV.U32 R10, RZ, RZ, R9 ;  /* 0x000000ffff0a7224 */ /* 0x000fc800078e0009 */
[----:B------:R-:W-:-:S08]  /*0760*/  IMAD.WIDE.U32.X R6, R13, R15, R10, P0 ;  /* 0x0000000f0d067225 */ /* 0x000fd000000e040a */
.L_x_5:
[-CC-:B------:R-:W-:Y:S01]  /*0770*/  SHF.R.U64 R89, R6, R0.reuse, R7.reuse ;  /* 0x0000000006597219 */ /* 0x180fe20000001207 */
[----:B------:R-:W0:Y:S01]  /*0780*/  LDC R10, c[0x0][0x618] ;  /* 0x00018600ff0a7b82 */ /* 0x000e220000000800 */
[----:B------:R-:W-:Y:S01]  /*0790*/  SHF.R.U32.HI R5, RZ, R0, R7 ;  /* 0x00000000ff057219 */ /* 0x000fe20000011607 */
[----:B------:R-:W-:Y:S01]  /*07a0*/  ULDC UR4, c[0x0][0x150] ;  /* 0x0000540000047ab9 */ /* 0x000fe20000000800 */
[----:B------:R-:W-:Y:S02]  /*07b0*/  IADD3 R9, P0, RZ, -R89, RZ ;  /* 0x80000059ff097210 */ /* 0x000fe40007f1e0ff */
[----:B------:R-:W-:-:S03]  /*07c0*/  I2FP.F32.U32 R0, R4 ;  /* 0x0000000400007245 */ /* 0x000fc60000201000 */
[----:B------:R-:W1:Y:S01]  /*07d0*/  LDC.64 R26, c[0x0][0x640] ;  /* 0x00019000ff1a7b82 */ /* 0x000e620000000a00 */
[----:B------:R-:W-:Y:S02]  /*07e0*/  IMAD.X R11, RZ, RZ, ~R5, P0 ;  /* 0x000000ffff0b7224 */ /* 0x000fe400000e0e05 */
[----:B------:R-:W-:Y:S01]  /*07f0*/  FMUL R0, R0, UR4 ;  /* 0x0000000400007c20 */ /* 0x000fe20008400000 */
[----:B------:R-:W-:Y:S01]  /*0800*/  IMAD.WIDE.U32 R6, R9, R20, R16 ;  /* 0x0000001409067225 */ /* 0x000fe200078e0010 */
[----:B------:R-:W-:-:S03]  /*0810*/  ULDC UR4, c[0x0][0x154] ;  /* 0x0000550000047ab9 */ /* 0x000fc60000000800 */
[----:B------:R-:W-:Y:S01]  /*0820*/  IMAD R8, R11, R20, RZ ;  /* 0x000000140b087224 */ /* 0x000fe200078e02ff */
[----:B------:R-:W2:Y:S01]  /*0830*/  LDC R5, c[0x0][0x144] ;  /* 0x00005100ff057b82 */ /* 0x000ea20000000800 */
[----:B------:R-:W3:Y:S02]  /*0840*/  F2I.U32.TRUNC.NTZ R0, R0 ;  /* 0x0000000000007305 */ /* 0x000ee4000020f000 */
[----:B------:R-:W-:-:S04]  /*0850*/  IMAD R9, R9, R21, R8 ;  /* 0x0000001509097224 */ /* 0x000fc800078e0208 */
[----:B------:R-:W-:Y:S01]  /*0860*/  IMAD.IADD R7, R7, 0x1, R9 ;  /* 0x0000000107077824 */ /* 0x000fe200078e0209 */
[----:B------:R-:W4:Y:S01]  /*0870*/  LDC R12, c[0x0][0x608] ;  /* 0x00018200ff0c7b82 */ /* 0x000f220000000800 */
[----:B------:R-:W-:-:S03]  /*0880*/  IMAD.MOV.U32 R9, RZ, RZ, -0x1 ;  /* 0xffffffffff097424 */ /* 0x000fc600078e00ff */
[-CC-:B0-----:R-:W-:Y:S02]  /*0890*/  SHF.R.U64 R20, R6, R10.reuse, R7.reuse ;  /* 0x0000000a06147219 */ /* 0x181fe40000001207 */
[----:B------:R-:W-:Y:S02]  /*08a0*/  I2FP.F32.U32 R6, R3 ;  /* 0x0000000300067245 */ /* 0x000fe40000201000 */
[----:B------:R-:W0:Y:S01]  /*08b0*/  LDC R24, c[0x0][0x658] ;  /* 0x00019600ff187b82 */ /* 0x000e220000000800 */
[----:B-1----:R-:W-:Y:S01]  /*08c0*/  ISETP.NE.U32.AND P0, PT, R26, RZ, PT ;  /* 0x000000ff1a00720c */ /* 0x002fe20003f05070 */
[----:B---3--:R-:W-:Y:S01]  /*08d0*/  IMAD.MOV R8, RZ, RZ, -R0 ;  /* 0x000000ffff087224 */ /* 0x008fe200078e0a00 */
[----:B------:R-:W-:Y:S01]  /*08e0*/  SHF.R.U32.HI R7, RZ, R10, R7 ;  /* 0x0000000aff077219 */ /* 0x000fe20000011607 */
[----:B------:R-:W-:Y:S01]  /*08f0*/  FMUL R6, R6, UR4 ;  /* 0x0000000406067c20 */ /* 0x000fe20008400000 */
[----:B------:R-:W-:-:S03]  /*0900*/  ISETP.NE.AND.EX P0, PT, R27, RZ, PT, P0 ;  /* 0x000000ff1b00720c */ /* 0x000fc60003f05300 */
[----:B------:R-:W1:Y:S01]  /*0910*/  LDC R14, c[0x0][0x148] ;  /* 0x00005200ff0e7b82 */ /* 0x000e620000000800 */
[----:B--2---:R-:W-:-:S07]  /*0920*/  IMAD R0, R5, R8, R4 ;  /* 0x0000000805007224 */ /* 0x004fce00078e0204 */
[----:B------:R-:W2:Y:S01]  /*0930*/  LDC R22, c[0x0][0x600] ;  /* 0x00018000ff167b82 */ /* 0x000ea20000000800 */
[-CC-:B----4-:R-:W-:Y:S02]  /*0940*/  SHF.R.U64 R28, R20, R12.reuse, R7.reuse ;  /* 0x0000000c141c7219 */ /* 0x190fe40000001207 */
[----:B------:R-:W-:Y:S01]  /*0950*/  SHF.R.U32.HI R5, RZ, R12, R7 ;  /* 0x0000000cff057219 */ /* 0x000fe20000011607 */
[----:B------:R-:W-:Y:S01]  /*0960*/  IMAD.MOV.U32 R7, RZ, RZ, 0x1 ;  /* 0x00000001ff077424 */ /* 0x000fe200078e00ff */
[----:B------:R3:W4:Y:S03]  /*0970*/  F2I.U32.TRUNC.NTZ R12, R6 ;  /* 0x00000006000c7305 */ /* 0x000726000020f000 */
[----:B------:R-:W1:Y:S01]  /*0980*/  LDC R15, c[0x0][0x648] ;  /* 0x00019200ff0f7b82 */ /* 0x000e620000000800 */
[-C--:B0-----:R-:W-:Y:S02]  /*0990*/  SHF.L.U32 R4, R9, R24.reuse, RZ ;  /* 0x0000001809047219 */ /* 0x081fe400000006ff */
[----:B------:R-:W-:-:S02]  /*09a0*/  SHF.R.U64 R30, R28, R24, R5 ;  /* 0x000000181c1e7219 */ /* 0x000fc40000001205 */
[----:B------:R-:W-:Y:S02]  /*09b0*/  LOP3.LUT R11, RZ, R4, RZ, 0x33, !PT ;  /* 0x00000004ff0b7212 */ /* 0x000fe400078e33ff */
[-C--:B------:R-:W-:Y:S01]  /*09c0*/  SHF.R.U32.HI R5, RZ, R24.reuse, R5 ;  /* 0x00000018ff057219 */ /* 0x080fe20000011605 */
[----:B------:R-:W0:Y:S01]  /*09d0*/  LDC R21, c[0x0][0x638] ;  /* 0x00018e00ff157b82 */ /* 0x000e220000000800 */
[----:B------:R-:W-:Y:S01]  /*09e0*/  SHF.L.U32 R10, R7, R24, RZ ;  /* 0x00000018070a7219 */ /* 0x000fe200000006ff */
[----:B------:R-:W-:-:S06]  /*09f0*/  IMAD.MOV.U32 R4, RZ, RZ, R30 ;  /* 0x000000ffff047224 */ /* 0x000fcc00078e001e */
[----:B------:R-:W0:Y:S01]  /*0a00*/  LDC R90, c[0x0][0x610] ;  /* 0x00018400ff5a7b82 */ /* 0x000e220000000800 */
[----:B---34-:R-:W-:Y:S05]  /*0a10*/  @!P0 BRA `(.L_x_6) ;  /* 0x0000000000288947 */ /* 0x018fea0003800000 */
[----:B------:R-:W3:Y:S02]  /*0a20*/  LDC R9, c[0x0][0x64c] ;  /* 0x00019300ff097b82 */ /* 0x000ee40000000800 */
[----:B---3--:R-:W-:-:S05]  /*0a30*/  IADD3 R9, P0, R30, R9, RZ ;  /* 0x000000091e097210 */ /* 0x008fca0007f1e0ff */
        /* <DEDUP_REMOVED lines=8> */
.L_x_6:
[----:B-1----:R-:W-:Y:S01]  /*0ac0*/  SHF.R.U64 R4, R4, R15, R5 ;  /* 0x0000000f04047219 */ /* 0x002fe20000001205 */
[----:B--2---:R-:W-:Y:S01]  /*0ad0*/  VIADD R5, R22, 0xffffffff ;  /* 0xffffffff16057836 */ /* 0x004fe20000000000 */
[----:B------:R-:W-:Y:S01]  /*0ae0*/  LOP3.LUT R11, R28, R11, RZ, 0xc0, !PT ;  /* 0x0000000b1c0b7212 */ /* 0x000fe200078ec0ff */
[----:B------:R-:W-:Y:S02]  /*0af0*/  IMAD.MOV R12, RZ, RZ, -R12 ;  /* 0x000000ffff0c7224 */ /* 0x000fe400078e0a0c */
[----:B------:R-:W-:Y:S01]  /*0b00*/  IMAD.MOV R6, RZ, RZ, -R4 ;  /* 0x000000ffff067224 */ /* 0x000fe200078e0a04 */
[----:B------:R-:W-:Y:S01]  /*0b10*/  LOP3.LUT R5, R20, R5, RZ, 0xc0, !PT ;  /* 0x0000000514057212 */ /* 0x000fe200078ec0ff */
[----:B------:R-:W-:Y:S02]  /*0b20*/  @P3 IMAD R0, R14, R12, R3 ;  /* 0x0000000c0e003224 */ /* 0x000fe400078e0203 */
[----:B------:R-:W-:Y:S02]  /*0b30*/  IMAD R11, R10, R4, R11 ;  /* 0x000000040a0b7224 */ /* 0x000fe400078e020b */
[----:B0-----:R-:W-:-:S02]  /*0b40*/  IMAD R3, R6, R21, R30 ;  /* 0x0000001506037224 */ /* 0x001fc400078e021e */
[----:B------:R-:W-:Y:S02]  /*0b50*/  IMAD R90, R11, R90, R0 ;  /* 0x0000005a0b5a7224 */ /* 0x000fe400078e0200 */
[----:B------:R-:W-:Y:S02]  /*0b60*/  IMAD R3, R3, R22, R5 ;  /* 0x0000001603037224 */ /* 0x000fe400078e0205 */
[----:B------:R-:W-:-:S03]  /*0b70*/  IMAD.MOV.U32 R0, RZ, RZ, 0x1 ;  /* 0x00000001ff007424 */ /* 0x000fc600078e00ff */
[----:B------:R-:W-:Y:S02]  /*0b80*/  SEL R91, R3, R90, !P3 ;  /* 0x0000005a035b7207 */ /* 0x000fe40005800000 */
[----:B------:R-:W-:-:S07]  /*0b90*/  SEL R90, R90, R3, !P3 ;  /* 0x000000035a5a7207 */ /* 0x000fce0005800000 */
.L_x_4:
[----:B------:R-:W-:-:S08]  /*0ba0*/  NOP ;  /* 0x0000000000007918 */ /* 0x000fd00000000000 */
[----:B------:R-:W0:Y:S02]  /*0bb0*/  USETMAXREG.TRY_ALLOC.CTAPOOL UP0, 0xe8 ;  /* 0x000000e8000079c8 */ /* 0x000e240008000600 */
[----:B0-----:R-:W-:-:S13]  /*0bc0*/  PLOP3.LUT P0, PT, PT, PT, UP0, 0x80, 0x0 ;  /* 0x000000000000781c */ /* 0x001fda0003f0f008 */
[----:B------:R-:W-:Y:S05]  /*0bd0*/  @!P0 BRA `(.L_x_4) ;  /* 0xfffffffc00f08947 */ /* 0x000fea000383ffff */
[----:B------:R-:W-:Y:S01]  /*0be0*/  ULDC.64 UR4, c[0x0][0x598] ;  /* 0x0001660000047ab9 */ /* 0x000fe20000000a00 */
[----:B------:R-:W-:Y:S01]  /*0bf0*/  ULDC.64 UR36, c[0x0][0x208] ;  /* 0x0000820000247ab9 */ /* 0x000fe20000000a00 */
[----:B------:R-:W-:-:S04]  /*0c00*/  ISETP.NE.U32.AND P0, PT, RZ, UR4, PT ;  /* 0x00000004ff007c0c */ /* 0x000fc8000bf05070 */
[----:B------:R-:W-:-:S13]  /*0c10*/  ISETP.NE.AND.EX P0, PT, RZ, UR5, PT, P0 ;  /* 0x00000005ff007c0c */ /* 0x000fda000bf05300 */
[----:B------:R-:W-:Y:S05]  /*0c20*/  @!P0 BRA `(.L_x_7) ;  /* 0x00000000001c8947 */ /* 0x000fea0003800000 */
[----:B------:R-:W0:Y:S02]  /*0c30*/  LDC.64 R4, c[0x0][0x598] ;  /* 0x00016600ff047b82 */ /* 0x000e240000000a00 */
[----:B0-----:R-:W2:Y:S02]  /*0c40*/  LDG.E.64 R4, desc[UR36][R4.64] ;  /* 0x0000002404047981 */ /* 0x001ea4000c1e1b00 */
[----:B--2---:R-:W-:-:S04]  /*0c50*/  ISETP.NE.U32.AND P0, PT, R4, RZ, PT ;  /* 0x000000ff0400720c */ /* 0x004fc80003f05070 */
[----:B------:R-:W-:-:S13]  /*0c60*/  ISETP.NE.AND.EX P0, PT, R5, RZ, PT, P0 ;  /* 0x000000ff0500720c */ /* 0x000fda0003f05300 */
[----:B------:R-:W-:Y:S05]  /*0c70*/  @!P0 BRA `(.L_x_7) ;  /* 0x0000000000088947 */ /* 0x000fea0003800000 */
[----:B------:R0:W5:Y:S01]  /*0c80*/  LD.E R22, desc[UR36][R4.64] ;  /* 0x0000002404167980 */ /* 0x000162000c101900 */
[----:B------:R-:W-:Y:S05]  /*0c90*/  BRA `(.L_x_8) ;  /* 0x0000000000247947 */ /* 0x000fea0003800000 */
.L_x_7:
[----:B------:R-:W-:Y:S02]  /*0ca0*/  ULDC.64 UR4, c[0x0][0x588] ;  /* 0x0001620000047ab9 */ /* 0x000fe40000000a00 */
[----:B------:R-:W-:-:S04]  /*0cb0*/  ISETP.NE.U32.AND P0, PT, RZ, UR4, PT ;  /* 0x00000004ff007c0c */ /* 0x000fc8000bf05070 */
[----:B------:R-:W-:-:S13]  /*0cc0*/  ISETP.NE.AND.EX P0, PT, RZ, UR5, PT, P0 ;  /* 0x00000005ff007c0c */ /* 0x000fda000bf05300 */
[----:B------:R-:W-:Y:S05]  /*0cd0*/  @!P0 BRA `(.L_x_9) ;  /* 0x00000000000c8947 */ /* 0x000fea0003800000 */
[----:B------:R-:W0:Y:S02]  /*0ce0*/  LDC.64 R22, c[0x0][0x588] ;  /* 0x00016200ff167b82 */ /* 0x000e240000000a00 */
[----:B0-----:R1:W5:Y:S01]  /*0cf0*/  LDG.E R22, desc[UR36][R22.64] ;  /* 0x0000002416167981 */ /* 0x001362000c1e1900 */
[----:B------:R-:W-:Y:S05]  /*0d00*/  BRA `(.L_x_8) ;  /* 0x0000000000087947 */ /* 0x000fea0003800000 */
.L_x_9:
[----:B------:R-:W-:Y:S02]  /*0d10*/  ULDC UR4, c[0x0][0x580] ;  /* 0x0001600000047ab9 */ /* 0x000fe40000000800 */
[----:B------:R-:W-:-:S07]  /*0d20*/  IMAD.U32 R22, RZ, RZ, UR4 ;  /* 0x00000004ff167e24 */ /* 0x000fce000f8e00ff */
.L_x_8:
[----:B------:R-:W-:Y:S02]  /*0d30*/  ULDC.64 UR4, c[0x0][0x5a0] ;  /* 0x0001680000047ab9 */ /* 0x000fe40000000a00 */
[----:B------:R-:W-:-:S04]  /*0d40*/  ISETP.NE.U32.AND P0, PT, RZ, UR4, PT ;  /* 0x00000004ff007c0c */ /* 0x000fc8000bf05070 */
[----:B------:R-:W-:-:S13]  /*0d50*/  ISETP.NE.AND.EX P0, PT, RZ, UR5, PT, P0 ;  /* 0x00000005ff007c0c */ /* 0x000fda000bf05300 */
[----:B------:R-:W-:Y:S05]  /*0d60*/  @!P0 BRA `(.L_x_10) ;  /* 0x00000000001c8947 */ /* 0x000fea0003800000 */
[----:B0-----:R-:W0:Y:S02]  /*0d70*/  LDC.64 R4, c[0x0][0x5a0] ;  /* 0x00016800ff047b82 */ /* 0x001e240000000a00 */
[----:B0-----:R-:W2:Y:S02]  /*0d80*/  LDG.E.64 R4, desc[UR36][R4.64] ;  /* 0x0000002404047981 */ /* 0x001ea4000c1e1b00 */
[----:B--2---:R-:W-:-:S04]  /*0d90*/  ISETP.NE.U32.AND P0, PT, R4, RZ, PT ;  /* 0x000000ff0400720c */ /* 0x004fc80003f05070 */
[----:B------:R-:W-:-:S13]  /*0da0*/  ISETP.NE.AND.EX P0, PT, R5, RZ, PT, P0 ;  /* 0x000000ff0500720c */ /* 0x000fda0003f05300 */
[----:B------:R-:W-:Y:S05]  /*0db0*/  @!P0 BRA `(.L_x_10) ;  /* 0x0000000000088947 */ /* 0x000fea0003800000 */
[----:B-1----:R0:W5:Y:S01]  /*0dc0*/  LD.E R23, desc[UR36][R4.64] ;  /* 0x0000002404177980 */ /* 0x002162000c101900 */
[----:B------:R-:W-:Y:S05]  /*0dd0*/  BRA `(.L_x_11) ;  /* 0x0000000000247947 */ /* 0x000fea0003800000 */
.L_x_10:
[----:B------:R-:W-:Y:S02]  /*0de0*/  ULDC.64 UR4, c[0x0][0x590] ;  /* 0x0001640000047ab9 */ /* 0x000fe40000000a00 */
[----:B------:R-:W-:-:S04]  /*0df0*/  ISETP.NE.U32.AND P0, PT, RZ, UR4, PT ;  /* 0x00000004ff007c0c */ /* 0x000fc8000bf05070 */
[----:B------:R-:W-:-:S13]  /*0e00*/  ISETP.NE.AND.EX P0, PT, RZ, UR5, PT, P0 ;  /* 0x00000005ff007c0c */ /* 0x000fda000bf05300 */
[----:B------:R-:W-:Y:S05]  /*0e10*/  @!P0 BRA `(.L_x_12) ;  /* 0x00000000000c8947 */ /* 0x000fea0003800000 */
[----:B0-----:R-:W1:Y:S02]  /*0e20*/  LDC.64 R4, c[0x0][0x590] ;  /* 0x00016400ff047b82 */ /* 0x001e640000000a00 */
[----:B-1----:R1:W5:Y:S01]  /*0e30*/  LDG.E R23, desc[UR36][R4.64] ;  /* 0x0000002404177981 */ /* 0x002362000c1e1900 */
[----:B------:R-:W-:Y:S05]  /*0e40*/  BRA `(.L_x_11) ;  /* 0x0000000000087947 */ /* 0x000fea0003800000 */
.L_x_12:
[----:B------:R-:W-:Y:S02]  /*0e50*/  ULDC UR4, c[0x0][0x584] ;  /* 0x0001610000047ab9 */ /* 0x000fe40000000800 */
[----:B-1----:R-:W-:-:S07]  /*0e60*/  IMAD.U32 R23, RZ, RZ, UR4 ;  /* 0x00000004ff177e24 */ /* 0x002fce000f8e00ff */
.L_x_11:
[----:B------:R-:W-:-:S13]  /*0e70*/  LOP3.LUT P0, RZ, R0, 0xff, RZ, 0xc0, !PT ;  /* 0x000000ff00ff7812 */ /* 0x000fda000780c0ff */
[----:B------:R-:W-:Y:S05]  /*0e80*/  @!P0 EXIT ;  /* 0x000000000000894d */ /* 0x000fea0003800000 */
[----:B------:R-:W-:Y:S01]  /*0e90*/  ULDC UR4, c[0x0][0x28c] ;  /* 0x0000a30000047ab9 */ /* 0x000fe20000000800 */
[----:B------:R-:W-:Y:S01]  /*0ea0*/  UMOV UR38, URZ ;  /* 0x0000003f00267c82 */ /* 0x000fe20008000000 */
[----:B------:R-:W-:Y:S01]  /*0eb0*/  UIADD3 UR4, UR4, 0x7f, URZ ;  /* 0x0000007f04047890 */ /* 0x000fe2000fffe03f */
[----:B------:R-:W-:-:S03]  /*0ec0*/  UMOV UR39, URZ ;  /* 0x0000003f00277c82 */ /* 0x000fc60008000000 */
[----:B------:R-:W-:-:S04]  /*0ed0*/  USHF.R.S32.HI UR5, URZ, 0x1f, UR4 ;  /* 0x0000001f3f057899 */ /* 0x000fc80008011404 */
[----:B------:R-:W-:-:S04]  /*0ee0*/  ULEA.HI UR5, UR5, UR4, URZ, 0x7 ;  /* 0x0000000405057291 */ /* 0x000fc8000f8f383f */
[----:B------:R-:W-:-:S12]  /*0ef0*/  USHF.R.S32.HI UR40, URZ, 0x7, UR5 ;  /* 0x000000073f287899 */ /* 0x000fd80008011405 */
.L_x_162:
[----:B------:R-:W-:Y:S01]  /*0f00*/  LOP3.LUT R0, R18, 0x80, RZ, 0xc0, !PT ;  /* 0x0000008012007812 */ /* 0x000fe200078ec0ff */
[----:B------:R-:W2:Y:S01]  /*0f10*/  S2UR UR7, SR_CgaCtaId ;  /* 0x00000000000779c3 */ /* 0x000ea20000008800 */
[----:B------:R-:W-:Y:S02]  /*0f20*/  UMOV UR6, 0x400 ;  /* 0x0000040000067882 */ /* 0x000fe40000000000 */
[----:B------:R-:W-:-:S06]  /*0f30*/  SHF.R.U32.HI R0, RZ, 0x7, R0 ;  /* 0x00000007ff007819 */ /* 0x000fcc0000011600 */
[----:B---3--:R-:W3:Y:S01]  /*0f40*/  SHFL.IDX PT, R0, R0, RZ, 0x1f ;  /* 0x00001fff00007589 */ /* 0x008ee200000e0000 */
[----:B--2---:R-:W-:Y:S01]  /*0f50*/  ULEA UR6, UR7, UR6, 0x18 ;  /* 0x0000000607067291 */ /* 0x004fe2000f8ec03f */
[----:B---3--:R-:W-:-:S13]  /*0f60*/  R2UR UR4, R0 ;  /* 0x00000000000472ca */ /* 0x008fda00000e0000 */
[----:B------:R-:W-:-:S04]  /*0f70*/  ULEA.HI UR5, UR4, UR4, URZ, 0x1 ;  /* 0x0000000404057291 */ /* 0x000fc8000f8f083f */
[----:B------:R-:W-:-:S04]  /*0f80*/  ULOP3.LUT UR5, UR5, 0x7fffe, URZ, 0xc0, !UPT ;  /* 0x0007fffe05057892 */ /* 0x000fc8000f8ec03f */
[----:B------:R-:W-:-:S03]  /*0f90*/  UIADD3 UR5, UR4, -UR5, URZ ;  /* 0x8000000504057290 */ /* 0x000fc6000fffe03f */
[----:B------:R-:W-:Y:S01]  /*0fa0*/  ULDC UR4, c[0x0][0x28c] ;  /* 0x0000a30000047ab9 */ /* 0x000fe20000000800 */
[----:B------:R-:W-:Y:S01]  /*0fb0*/  ULEA UR5, UR5, UR6, 0xd ;  /* 0x0000000605057291 */ /* 0x000fe2000f8e683f */
[----:B------:R-:W-:-:S03]  /*0fc0*/  ISETP.LT.AND P0, PT, RZ, UR4, PT ;  /* 0x00000004ff007c0c */ /* 0x000fc6000bf01270 */
[----:B------:R-:W-:-:S04]  /*0fd0*/  UIADD3 UR5, UR5, 0x100, URZ ;  /* 0x0000010005057890 */ /* 0x000fc8000fffe03f */
[----:B------:R-:W-:-:S04]  /*0fe0*/  USHF.R.U32.HI UR5, URZ, 0x4, UR5 ;  /* 0x000000043f057899 */ /* 0x000fc80008011605 */
[----:B------:R-:W-:-:S04]  /*0ff0*/  ULOP3.LUT UR5, UR5, 0x3fff, URZ, 0xc0, !UPT ;  /* 0x00003fff05057892 */ /* 0x000fc8000f8ec03f */
[----:B------:R-:W-:Y:S01]  /*1000*/  ULOP3.LUT UR41, UR5, 0x10000, URZ, 0xfc, !UPT ;  /* 0x0001000005297892 */ /* 0x000fe2000f8efc3f */
[----:B01--4-:R-:W-:Y:S11]  /*1010*/  @P0 BRA `(.L_x_13) ;  /* 0x0000000000400947 */ /* 0x013ff60003800000 */
[----:B------:R-:W-:Y:S01]  /*1020*/  MOV R0, 0x0 ;  /* 0x0000000000007802 */ /* 0x000fe20000000f00 */
[----:B------:R-:W-:Y:S01]  /*1030*/  ULDC.64 UR4, c[0x4][0x68] ;  /* 0x01001a0000047ab9 */ /* 0x000fe20000000a00 */
[----:B------:R-:W-:Y:S01]  /*1040*/  ULDC.64 UR6, c[0x4][0x8] ;  /* 0x0100020000067ab9 */ /* 0x000fe20000000a00 */
[----:B01----:R-:W-:Y:S01]  /*1050*/  IMAD.U32 R4, RZ, RZ, UR4 ;  /* 0x00000004ff047e24 */ /* 0x003fe2000f8e00ff */
[----:B------:R0:W1:Y:S01]  /*1060*/  LDC.64 R14, c[0x4][R0] ;  /* 0x01000000000e7b82 */ /* 0x0000620000000a00 */
[----:B------:R-:W-:Y:S01]  /*1070*/  IMAD.U32 R5, RZ, RZ, UR5 ;  /* 0x00000005ff057e24 */ /* 0x000fe2000f8e00ff */
[----:B------:R-:W-:Y:S01]  /*1080*/  ULDC.64 UR4, c[0x4][0x70] ;  /* 0x01001c0000047ab9 */ /* 0x000fe20000000a00 */
[----:B------:R-:W-:Y:S02]  /*1090*/  IMAD.U32 R10, RZ, RZ, UR6 ;  /* 0x00000006ff0a7e24 */ /* 0x000fe4000f8e00ff */
[----:B------:R-:W-:Y:S02]  /*10a0*/  IMAD.U32 R6, RZ, RZ, UR4 ;  /* 0x00000004ff067e24 */ /* 0x000fe4000f8e00ff */
[----:B------:R-:W-:-:S02]  /*10b0*/  IMAD.U32 R7, RZ, RZ, UR5 ;  /* 0x00000005ff077e24 */ /* 0x000fc4000f8e00ff */
[----:B------:R-:W-:Y:S02]  /*10c0*/  IMAD.U32 R11, RZ, RZ, UR7 ;  /* 0x00000007ff0b7e24 */ /* 0x000fe4000f8e00ff */
[----:B------:R-:W-:Y:S02]  /*10d0*/  IMAD.MOV.U32 R8, RZ, RZ, 0x1e1 ;  /* 0x000001e1ff087424 */ /* 0x000fe400078e00ff */
[----:B------:R-:W-:Y:S02]  /*10e0*/  IMAD.MOV.U32 R12, RZ, RZ, 0x1 ;  /* 0x00000001ff0c7424 */ /* 0x000fe400078e00ff */
[----:B0-----:R-:W-:-:S07]  /*10f0*/  IMAD.MOV.U32 R13, RZ, RZ, RZ ;  /* 0x000000ffff0d7224 */ /* 0x001fce00078e00ff */
[----:B------:R-:W-:-:S07]  /*1100*/  LEPC R20, `(.L_x_13) ;  /* 0x000000001014794e */ /* 0x000fce0000000000 */
[----:B-1---5:R-:W-:Y:S05]  /*1110*/  CALL.ABS.NOINC R14 ;  /* 0x000000000e007343 */ /* 0x022fea0003c00000 */
.L_x_13:
[----:B------:R-:W-:-:S04]  /*1120*/  LOP3.LUT R0, R19, 0x1, RZ, 0xfc, !PT ;  /* 0x0000000113007812 */ /* 0x000fc800078efcff */
[----:B------:R-:W-:-:S13]  /*1130*/  ISETP.NE.AND P0, PT, R0, 0x3, PT ;  /* 0x000000030000780c */ /* 0x000fda0003f05270 */
[----:B------:R-:W-:Y:S05]  /*1140*/  @!P0 BRA `(.L_x_14) ;  /* 0x0000000000048947 */ /* 0x000fea0003800000 */
[----:B------:R-:W-:Y:S01]  /*1150*/  BPT.TRAP 0x1 ;  /* 0x000000040000795c */ /* 0x000fe20000300000 */
.L_x_14:
[----:B------:R-:W2:Y:S01]  /*1160*/  S2UR UR5, SR_CgaCtaId ;  /* 0x00000000000579c3 */ /* 0x000ea20000008800 */
[----:B------:R-:W-:Y:S01]  /*1170*/  UMOV UR4, 0x400 ;  /* 0x0000040000047882 */ /* 0x000fe20000000000 */
[----:B------:R-:W-:Y:S02]  /*1180*/  IMAD.U32 R0, RZ, RZ, UR38 ;  /* 0x00000026ff007e24 */ /* 0x000fe4000f8e00ff */
[----:B------:R-:W-:-:S03]  /*1190*/  IMAD.U32 R3, RZ, RZ, UR39 ;  /* 0x00000027ff037e24 */ /* 0x000fc6000f8e00ff */
[----:B------:R-:W-:Y:S01]  /*11a0*/  SHF.L.U32 R0, R0, 0x1f, RZ ;  /* 0x0000001f00007819 */ /* 0x000fe200000006ff */
[----:B--2---:R-:W-:-:S06]  /*11b0*/  ULEA UR4, UR5, UR4, 0x18 ;  /* 0x0000000405047291 */ /* 0x004fcc000f8ec03f */
[----:B------:R-:W-:-:S04]  /*11c0*/  IMAD.U32 R6, RZ, RZ, UR4 ;  /* 0x00000004ff067e24 */ /* 0x000fc8000f8e00ff */
[----:B------:R-:W-:-:S04]  /*11d0*/  IMAD R3, R3, 0x8, R6 ;  /* 0x0000000803037824 */ /* 0x000fc800078e0206 */
[----:B------:R2:W3:Y:S01]  /*11e0*/  SYNCS.PHASECHK.TRANS64.TRYWAIT P1, [R3+URZ], R0 ;  /* 0x00000000030075a7 */ /* 0x0004e2000802017f */
[----:B------:R-:W-:Y:S05]  /*11f0*/  @!P0 BRA `(.L_x_15) ;  /* 0x0000000000048947 */ /* 0x000fea0003800000 */
[----:B------:R-:W-:Y:S01]  /*1200*/  BPT.TRAP 0x1 ;  /* 0x000000040000795c */ /* 0x000fe20000300000 */
.L_x_15:
[----:B---3--:R-:W-:Y:S05]  /*1210*/  @P1 BRA `(.L_x_16) ;  /* 0x0000000000081947 */ /* 0x008fea0003800000 */
[----:B------:R-:W3:Y:S02]  /*1220*/  SYNCS.PHASECHK.TRANS64.TRYWAIT P1, [R3+URZ], R0 ;  /* 0x00000000030075a7 */ /* 0x000ee4000802017f */
[----:B---3--:R-:W-:Y:S05]  /*1230*/  @!P1 BRA `(.L_x_17) ;  /* 0x0000005c00889947 */ /* 0x008fea0003800000 */
.L_x_16:
[----:B------:R-:W-:-:S04]  /*1240*/  UISETP.LT.AND UP0, UPT, UR40, 0x1, UPT ;  /* 0x000000012800788c */ /* 0x000fc8000bf01270 */
[----:B------:R-:W-:-:S06]  /*1250*/  USEL UR4, UR40, 0x1, UP0 ;  /* 0x0000000128047887 */ /* 0x000fcc0008000000 */
[----:B--23--:R-:W-:Y:S01]  /*1260*/  IMAD.U32 R0, RZ, RZ, UR4 ;  /* 0x00000004ff007e24 */ /* 0x00cfe2000f8e00ff */
[----:B------:R-:W-:Y:S05]  /*1270*/  WARPSYNC.ALL ;  /* 0x0000000000007948 */ /* 0x000fea0003800000 */
[----:B------:R-:W-:-:S04]  /*1280*/  IADD3 R0, -R0, UR40, RZ ;  /* 0x0000002800007c10 */ /* 0x000fc8000fffe1ff */
[----:B------:R-:W-:Y:S02]  /*1290*/  ISETP.GE.AND P1, PT, R0, 0x1, PT ;  /* 0x000000010000780c */ /* 0x000fe40003f26270 */
[----:B------:R-:W-:Y:S01]  /*12a0*/  R2UR UR4, R6 ;  /* 0x00000000060472ca */ /* 0x000fe200000e0000 */
[----:B------:R-:W-:Y:S01]  /*12b0*/  ULEA UR6, UR39, UR41, 0xb ;  /* 0x0000002927067291 */ /* 0x000fe2000f8e583f */
[----:B------:R-:W-:Y:S01]  /*12c0*/  WARPGROUP.ARRIVE ;  /* 0x00000000000079c5 */ /* 0x000fe20000000000 */
[----:B------:R-:W-:Y:S01]  /*12d0*/  UMOV UR9, 0x40000040 ;  /* 0x4000004000097882 */ /* 0x000fe20000000000 */
[----:B------:R-:W-:Y:S01]  /*12e0*/  UMOV UR11, 0x40000040 ;  /* 0x40000040000b7882 */ /* 0x000fe20000000000 */
[----:B------:R-:W-:-:S03]  /*12f0*/  UIADD3 UR7, UR6, 0x400, URZ ;  /* 0x0000040006077890 */ /* 0x000fc6000fffe03f */
[----:B------:R-:W-:-:S05]  /*1300*/  UMOV UR8, UR6 ;  /* 0x0000000600087c82 */ /* 0x000fca0008000000 */
[----:B------:R-:W-:-:S04]  /*1310*/  UIADD3 UR4, UR4, 0x18100, URZ ;  /* 0x0001810004047890 */ /* 0x000fc8000fffe03f */
[----:B------:R-:W-:-:S04]  /*1320*/  USHF.R.U32.HI UR4, URZ, 0x4, UR4 ;  /* 0x000000043f047899 */ /* 0x000fc80008011604 */
[----:B------:R-:W-:-:S04]  /*1330*/  ULOP3.LUT UR4, UR4, 0x3fff, URZ, 0xc0, !UPT ;  /* 0x00003fff04047892 */ /* 0x000fc8000f8ec03f */
[----:B------:R-:W-:-:S04]  /*1340*/  ULOP3.LUT UR4, UR4, 0x10000, URZ, 0xfc, !UPT ;  /* 0x0001000004047892 */ /* 0x000fc8000f8efc3f */
[----:B------:R-:W-:-:S07]  /*1350*/  ULEA UR5, UR39, UR4, 0x9 ;  /* 0x0000000427057291 */ /* 0x000fce000f8e483f */
[----:B------:R-:W-:Y:S02]  /*1360*/  UMOV UR10, UR5 ;  /* 0x00000005000a7c82 */ /* 0x000fe40008000000 */
[----:B------:R-:W-:Y:S01]  /*1370*/  IGMMA.64x64x32.S8.S8 R56, gdesc[UR8], RZ, !UPT, gsb0 ;  /* 0x01e00000083879f1 */ /* 0x000fe2000c0410ff */
[----:B------:R-:W-:Y:S01]  /*1380*/  UMOV UR8, UR7 ;  /* 0x0000000700087c82 */ /* 0x000fe20008000000 */
[----:B------:R-:W-:Y:S01]  /*1390*/  UMOV UR9, 0x40000040 ;  /* 0x4000004000097882 */ /* 0x000fe20000000000 */
[----:B------:R-:W-:Y:S01]  /*13a0*/  UIADD3 UR7, UR6, 0x402, URZ ;  /* 0x0000040206077890 */ /* 0x000fe2000fffe03f */
[----:B------:R-:W-:Y:S02]  /*13b0*/  WARPGROUP.DEPBAR.LE gsb0, 0x0 ;  /* 0x00008000000079c5 */ /* 0x000fe40000010000 */
[----:B------:R-:W-:-:S06]  /*13c0*/  WARPGROUP.ARRIVE ;  /* 0x00000000000079c5 */ /* 0x000fcc0000000000 */
[----:B------:R-:W-:Y:S01]  /*13d0*/  IGMMA.64x64x32.S8.S8 R24, gdesc[UR8], RZ, !UPT, gsb0 ;  /* 0x01e00000081879f1 */ /* 0x000fe2000c0410ff */
[----:B------:R-:W-:Y:S02]  /*13e0*/  UIADD3 UR8, UR6, 0x2, URZ ;  /* 0x0000000206087890 */ /* 0x000fe4000fffe03f */
[----:B------:R-:W-:Y:S01]  /*13f0*/  UIADD3 UR10, UR5, 0x2, URZ ;  /* 0x00000002050a7890 */ /* 0x000fe2000fffe03f */
[----:B------:R-:W-:Y:S01]  /*1400*/  UMOV UR9, 0x40000040 ;  /* 0x4000004000097882 */ /* 0x000fe20000000000 */
[----:B------:R-:W-:Y:S01]  /*1410*/  UMOV UR11, 0x40000040 ;  /* 0x40000040000b7882 */ /* 0x000fe20000000000 */
[----:B------:R-:W-:Y:S02]  /*1420*/  WARPGROUP.DEPBAR.LE gsb0, 0x0 ;  /* 0x00008000000079c5 */ /* 0x000fe40000010000 */
[----:B------:R-:W-:-:S06]  /*1430*/  WARPGROUP.ARRIVE ;  /* 0x00000000000079c5 */ /* 0x000fcc0000000000 */
[----:B------:R-:W-:Y:S01]  /*1440*/  IGMMA.64x64x32.S8.S8 R56, gdesc[UR8], R56, gsb0 ;  /* 0x01e00000083879f1 */ /* 0x000fe20008041038 */
[----:B------:R-:W-:Y:S01]  /*1450*/  UMOV UR8, UR7 ;  /* 0x0000000700087c82 */ /* 0x000fe20008000000 */
[----:B------:R-:W-:Y:S01]  /*1460*/  UMOV UR9, 0x40000040 ;  /* 0x4000004000097882 */ /* 0x000fe20000000000 */
[----:B------:R-:W-:Y:S01]  /*1470*/  UIADD3 UR7, UR6, 0x404, URZ ;  /* 0x0000040406077890 */ /* 0x000fe2000fffe03f */
[----:B------:R-:W-:Y:S02]  /*1480*/  WARPGROUP.DEPBAR.LE gsb0, 0x0 ;  /* 0x00008000000079c5 */ /* 0x000fe40000010000 */
[----:B------:R-:W-:-:S06]  /*1490*/  WARPGROUP.ARRIVE ;  /* 0x00000000000079c5 */ /* 0x000fcc0000000000 */
[----:B------:R-:W-:Y:S01]  /*14a0*/  IGMMA.64x64x32.S8.S8 R24, gdesc[UR8], R24, gsb0 ;  /* 0x01e00000081879f1 */ /* 0x000fe20008041018 */
        /* <DEDUP_REMOVED lines=9> */
[----:B------:R-:W-:Y:S02]  /*1540*/  WARPGROUP.DEPBAR.LE gsb0, 0x0 ;  /* 0x00008000000079c5 */ /* 0x000fe40000010000 */
[----:B------:R-:W-:-:S06]  /*1550*/  WARPGROUP.ARRIVE ;  /* 0x00000000000079c5 */ /* 0x000fcc0000000000 */
[----:B------:R-:W-:Y:S01]  /*1560*/  IGMMA.64x64x32.S8.S8 R24, gdesc[UR8], R24, gsb0 ;  /* 0x01e00000081879f1 */ /* 0x000fe20008041018 */
[----:B------:R-:W-:Y:S02]  /*1570*/  UIADD3 UR8, UR6, 0x6, URZ ;  /* 0x0000000606087890 */ /* 0x000fe4000fffe03f */
[----:B------:R-:W-:Y:S01]  /*1580*/  UIADD3 UR10, UR5, 0x6, URZ ;  /* 0x00000006050a7890 */ /* 0x000fe2000fffe03f */
[----:B------:R-:W-:Y:S01]  /*1590*/  UMOV UR9, 0x40000040 ;  /* 0x4000004000097882 */ /* 0x000fe20000000000 */
[----:B------:R-:W-:Y:S01]  /*15a0*/  UMOV UR11, 0x40000040 ;  /* 0x40000040000b7882 */ /* 0x000fe20000000000 */
[----:B------:R-:W-:Y:S01]  /*15b0*/  UIADD3 UR6, UR6, 0x406, URZ ;  /* 0x0000040606067890 */ /* 0x000fe2000fffe03f */
[----:B------:R-:W-:Y:S02]  /*15c0*/  WARPGROUP.DEPBAR.LE gsb0, 0x0 ;  /* 0x00008000000079c5 */ /* 0x000fe40000010000 */
[----:B------:R-:W-:-:S06]  /*15d0*/  WARPGROUP.ARRIVE ;  /* 0x00000000000079c5 */ /* 0x000fcc0000000000 */
[----:B------:R-:W-:Y:S01]  /*15e0*/  IGMMA.64x64x32.S8.S8 R56, gdesc[UR8], R56, gsb0 ;  /* 0x01e00000083879f1 */ /* 0x000fe20008041038 */
[----:B------:R-:W-:Y:S01]  /*15f0*/  UMOV UR8, UR6 ;  /* 0x0000000600087c82 */ /* 0x000fe20008000000 */
[----:B------:R-:W-:Y:S01]  /*1600*/  UMOV UR9, 0x40000040 ;  /* 0x4000004000097882 */ /* 0x000fe20000000000 */
[----:B------:R-:W-:Y:S02]  /*1610*/  WARPGROUP.DEPBAR.LE gsb0, 0x0 ;  /* 0x00008000000079c5 */ /* 0x000fe40000010000 */
[----:B------:R-:W-:-:S06]  /*1620*/  WARPGROUP.ARRIVE ;  /* 0x00000000000079c5 */ /* 0x000fcc0000000000 */
[----:B------:R-:W-:Y:S03]  /*1630*/  IGMMA.64x64x32.S8.S8 R24, gdesc[UR8], R24, gsb0 ;  /* 0x01e00000081879f1 */ /* 0x000fe60008041018 */
[----:B------:R-:W-:Y:S02]  /*1640*/  WARPGROUP.DEPBAR.LE gsb0, 0x0 ;  /* 0x00008000000079c5 */ /* 0x000fe40000010000 */
[----:B------:R-:W-:Y:S05]  /*1650*/  @!P1 BRA `(.L_x_18) ;  /* 0x0000000400809947 */ /* 0x000fea0003800000 */
[----:B------:R-:W-:Y:S02]  /*1660*/  UIADD3 UR5, UR39, 0x1, URZ ;  /* 0x0000000127057890 */ /* 0x000fe4000fffe03f */
[----:B------:R-:W-:Y:S02]  /*1670*/  IMAD.U32 R3, RZ, RZ, UR39 ;  /* 0x00000027ff037e24 */ /* 0x000fe4000f8e00ff */
[----:B------:R-:W-:-:S04]  /*1680*/  UISETP.NE.AND UP0, UPT, UR5, 0x3, UPT ;  /* 0x000000030500788c */ /* 0x000fc8000bf05270 */
[----:B------:R-:W-:Y:S02]  /*1690*/  USEL UR6, URZ, 0x1, UP0 ;  /* 0x000000013f067887 */ /* 0x000fe40008000000 */
[----:B------:R-:W-:Y:S02]  /*16a0*/  USEL UR5, UR5, URZ, UP0 ;  /* 0x0000003f05057287 */ /* 0x000fe40008000000 */
[----:B------:R-:W-:-:S06]  /*16b0*/  ULOP3.LUT UR6, UR38, UR6, URZ, 0x3c, !UPT ;  /* 0x0000000626067292 */ /* 0x000fcc000f8e3c3f */
[----:B------:R-:W-:-:S07]  /*16c0*/  IMAD.U32 R7, RZ, RZ, UR6 ;  /* 0x00000006ff077e24 */ /* 0x000fce000f8e00ff */
.L_x_25:
[----:B------:R-:W-:Y:S05]  /*16d0*/  @!P0 BRA `(.L_x_19) ;  /* 0x0000000000048947 */ /* 0x000fea0003800000 */
[----:B------:R-:W-:Y:S01]  /*16e0*/  BPT.TRAP 0x1 ;  /* 0x000000040000795c */ /* 0x000fe20000300000 */
.L_x_19:
[----:B------:R-:W2:Y:S01]  /*16f0*/  S2UR UR7, SR_CgaCtaId ;  /* 0x00000000000779c3 */ /* 0x000ea20000008800 */
[----:B------:R-:W-:Y:S01]  /*1700*/  UMOV UR6, 0x400 ;  /* 0x0000040000067882 */ /* 0x000fe20000000000 */
[----:B01----:R-:W-:Y:S01]  /*1710*/  IMAD.U32 R5, RZ, RZ, UR5 ;  /* 0x00000005ff057e24 */ /* 0x003fe2000f8e00ff */
[----:B------:R-:W-:Y:S01]  /*1720*/  SHF.L.U32 R4, R7, 0x1f, RZ ;  /* 0x0000001f07047819 */ /* 0x000fe200000006ff */
[----:B--2---:R-:W-:-:S06]  /*1730*/  ULEA UR6, UR7, UR6, 0x18 ;  /* 0x0000000607067291 */ /* 0x004fcc000f8ec03f */
[----:B------:R-:W-:-:S04]  /*1740*/  IMAD.U32 R6, RZ, RZ, UR6 ;  /* 0x00000006ff067e24 */ /* 0x000fc8000f8e00ff */
[----:B------:R-:W-:-:S04]  /*1750*/  IMAD R5, R5, 0x8, R6 ;  /* 0x0000000805057824 */ /* 0x000fc800078e0206 */
[----:B------:R0:W1:Y:S01]  /*1760*/  SYNCS.PHASECHK.TRANS64.TRYWAIT P1, [R5+URZ], R4 ;  /* 0x00000004050075a7 */ /* 0x000062000802017f */
[----:B------:R-:W-:Y:S05]  /*1770*/  @!P0 BRA `(.L_x_20) ;  /* 0x0000000000048947 */ /* 0x000fea0003800000 */
[----:B------:R-:W-:Y:S01]  /*1780*/  BPT.TRAP 0x1 ;  /* 0x000000040000795c */ /* 0x000fe20000300000 */
.L_x_20:
[----:B-1----:R-:W-:Y:S05]  /*1790*/  @P1 BRA `(.L_x_21) ;  /* 0x0000000000081947 */ /* 0x002fea0003800000 */
[----:B------:R-:W1:Y:S02]  /*17a0*/  SYNCS.PHASECHK.TRANS64.TRYWAIT P1, [R5+URZ], R4 ;  /* 0x00000004050075a7 */ /* 0x000e64000802017f */
[----:B-1----:R-:W-:Y:S05]  /*17b0*/  @!P1 BRA `(.L_x_22) ;  /* 0x00000058003c9947 */ /* 0x002fea0003800000 */
.L_x_21:
[----:B------:R-:W-:Y:S01]  /*17c0*/  ULEA UR6, UR5, UR4, 0x9 ;  /* 0x0000000405067291 */ /* 0x000fe2000f8e483f */
[----:B------:R-:W-:Y:S01]  /*17d0*/  WARPGROUP.ARRIVE ;  /* 0x00000000000079c5 */ /* 0x000fe20000000000 */
[----:B------:R-:W-:Y:S01]  /*17e0*/  ULEA UR7, UR5, UR41, 0xb ;  /* 0x0000002905077291 */ /* 0x000fe2000f8e583f */
[----:B------:R-:W-:Y:S01]  /*17f0*/  UMOV UR11, 0x40000040 ;  /* 0x40000040000b7882 */ /* 0x000fe20000000000 */
[----:B------:R-:W-:Y:S02]  /*1800*/  UMOV UR9, 0x40000040 ;  /* 0x4000004000097882 */ /* 0x000fe40000000000 */
[----:B------:R-:W-:Y:S01]  /*1810*/  UIADD3 UR12, UR7, 0x400, URZ ;  /* 0x00000400070c7890 */ /* 0x000fe2000fffe03f */
[----:B------:R-:W-:Y:S02]  /*1820*/  UMOV UR10, UR6 ;  /* 0x00000006000a7c82 */ /* 0x000fe40008000000 */
[----:B------:R-:W-:Y:S02]  /*1830*/  UMOV UR8, UR7 ;  /* 0x0000000700087c82 */ /* 0x000fe40008000000 */
[----:B------:R-:W-:Y:S01]  /*1840*/  IGMMA.64x64x32.S8.S8 R56, gdesc[UR8], R56, gsb0 ;  /* 0x01e00000083879f1 */ /* 0x000fe20008041038 */
[----:B------:R-:W-:Y:S01]  /*1850*/  UMOV UR9, 0x40000040 ;  /* 0x4000004000097882 */ /* 0x000fe20000000000 */
[----:B------:R-:W-:Y:S01]  /*1860*/  UMOV UR8, UR12 ;  /* 0x0000000c00087c82 */ /* 0x000fe20008000000 */
[----:B------:R-:W-:Y:S01]  /*1870*/  UIADD3 UR12, UR7, 0x402, URZ ;  /* 0x00000402070c7890 */ /* 0x000fe2000fffe03f */
[----:B------:R-:W-:-:S02]  /*1880*/  WARPGROUP.DEPBAR.LE gsb0, 0x0 ;  /* 0x00008000000079c5 */ /* 0x000fc40000010000 */
        /* <DEDUP_REMOVED lines=42> */
[----:B------:R-:W-:Y:S01]  /*1b30*/  BPT.TRAP 0x1 ;  /* 0x000000040000795c */ /* 0x000fe20000300000 */
.L_x_23:
[----:B01----:R-:W-:Y:S01]  /*1b40*/  IMAD R4, R3, 0x8, R6 ;  /* 0x0000000803047824 */ /* 0x003fe200078e0206 */
[----:B------:R-:W-:-:S03]  /*1b50*/  ISETP.GT.U32.AND P1, PT, R19, 0x1, PT ;  /* 0x000000011300780c */ /* 0x000fc60003f24070 */
[----:B------:R-:W-:-:S05]  /*1b60*/  VIADD R4, R4, 0x18 ;  /* 0x0000001804047836 */ /* 0x000fca0000000000 */
[----:B------:R-:W-:-:S04]  /*1b70*/  PRMT R4, RZ, 0x654, R4 ;  /* 0x00000654ff047816 */ /* 0x000fc80000000004 */
[----:B------:R0:W-:Y:S01]  /*1b80*/  SYNCS.ARRIVE.TRANS64.RED.A1T0 RZ, [R4+URZ], RZ ;  /* 0x000000ff04ff79a7 */ /* 0x0001e2000810043f */
[----:B------:R-:W-:Y:S05]  /*1b90*/  @P1 BRA `(.L_x_24) ;  /* 0x0000000000041947 */ /* 0x000fea0003800000 */
[----:B------:R-:W-:Y:S01]  /*1ba0*/  BPT.TRAP 0x1 ;  /* 0x000000040000795c */ /* 0x000fe20000300000 */
.L_x_24:
[----:B------:R-:W-:Y:S01]  /*1bb0*/  UIADD3 UR5, UR5, 0x1, URZ ;  /* 0x0000000105057890 */ /* 0x000fe2000fffe03f */
[C---:B------:R-:W-:Y:S01]  /*1bc0*/  ISETP.GT.AND P2, PT, R0.reuse, 0x1, PT ;  /* 0x000000010000780c */ /* 0x040fe20003f44270 */
[----:B------:R-:W-:Y:S02]  /*1bd0*/  VIADD R3, R3, 0x1 ;  /* 0x0000000103037836 */ /* 0x000fe40000000000 */
[----:B------:R-:W-:Y:S01]  /*1be0*/  UISETP.NE.AND UP0, UPT, UR5, 0x3, UPT ;  /* 0x000000030500788c */ /* 0x000fe2000bf05270 */
[----:B------:R-:W-:Y:S02]  /*1bf0*/  VIADD R0, R0, 0xffffffff ;  /* 0xffffffff00007836 */ /* 0x000fe40000000000 */
[C---:B------:R-:W-:Y:S01]  /*1c00*/  ISETP.NE.AND P1, PT, R3.reuse, 0x3, PT ;  /* 0x000000030300780c */ /* 0x040fe20003f25270 */
[----:B------:R-:W-:Y:S02]  /*1c10*/  USEL UR6, URZ, 0x1, UP0 ;  /* 0x000000013f067887 */ /* 0x000fe40008000000 */
[----:B------:R-:W-:Y:S01]  /*1c20*/  USEL UR5, UR5, URZ, UP0 ;  /* 0x0000003f05057287 */ /* 0x000fe20008000000 */
[----:B------:R-:W-:-:S03]  /*1c30*/  SEL R3, R3, RZ, P1 ;  /* 0x000000ff03037207 */ /* 0x000fc60000800000 */
[----:B------:R-:W-:Y:S01]  /*1c40*/  LOP3.LUT R7, R7, UR6, RZ, 0x3c, !PT ;  /* 0x0000000607077c12 */ /* 0x000fe2000f8e3cff */
[----:B------:R-:W-:Y:S07]  /*1c50*/  @P2 BRA `(.L_x_25) ;  /* 0xfffffff8009c2947 */ /* 0x000fee000383ffff */
.L_x_18:
[----:B------:R-:W2:Y:S02]  /*1c60*/  LDC R0, c[0x0][0x28c] ;  /* 0x0000a300ff007b82 */ /* 0x000ea40000000800 */
[----:B--2---:R-:W-:-:S13]  /*1c70*/  ISETP.GE.AND P1, PT, R0, 0x1, PT ;  /* 0x000000010000780c */ /* 0x004fda0003f26270 */
[----:B------:R-:W-:Y:S05]  /*1c80*/  @!P1 BRA `(.L_x_26) ;  /* 0x0000000000409947 */ /* 0x000fea0003800000 */
[----:B------:R-:W-:Y:S05]  /*1c90*/  @!P0 BRA `(.L_x_27) ;  /* 0x0000000000048947 */ /* 0x000fea0003800000 */
[----:B------:R-:W-:Y:S01]  /*1ca0*/  BPT.TRAP 0x1 ;  /* 0x000000040000795c */ /* 0x000fe20000300000 */
.L_x_27:
[----:B------:R-:W-:Y:S01]  /*1cb0*/  UISETP.LT.AND UP0, UPT, UR40, 0x1, UPT ;  /* 0x000000012800788c */ /* 0x000fe2000bf01270 */
[----:B------:R-:W-:-:S03]  /*1cc0*/  ISETP.GT.U32.AND P0, PT, R19, 0x1, PT ;  /* 0x000000011300780c */ /* 0x000fc60003f04070 */
[----:B------:R-:W-:-:S04]  /*1cd0*/  USEL UR6, UR40, 0x1, UP0 ;  /* 0x0000000128067887 */ /* 0x000fc80008000000 */
[----:B------:R-:W-:-:S04]  /*1ce0*/  UIADD3 UR6, UR39, UR40, -UR6 ;  /* 0x0000002827067290 */ /* 0x000fc8000fffe806 */
[----:B------:R-:W-:-:S04]  /*1cf0*/  UIMAD.WIDE.U32 UR4, UR6, -0x55555555, URZ ;  /* 0xaaaaaaab060478a5 */ /* 0x000fc8000f8e003f */
[----:B------:R-:W-:-:S04]  /*1d00*/  USHF.R.U32.HI UR4, URZ, 0x1, UR5 ;  /* 0x000000013f047899 */ /* 0x000fc80008011605 */
[----:B------:R-:W-:-:S06]  /*1d10*/  UIMAD UR6, UR4, -0x3, UR6 ;  /* 0xfffffffd040678a4 */ /* 0x000fcc000f8e0206 */
[----:B------:R-:W-:-:S04]  /*1d20*/  IMAD.U32 R3, RZ, RZ, UR6 ;  /* 0x00000006ff037e24 */ /* 0x000fc8000f8e00ff */
[----:B------:R-:W-:-:S04]  /*1d30*/  IMAD R0, R3, 0x8, R6 ;  /* 0x0000000803007824 */ /* 0x000fc800078e0206 */
[----:B------:R-:W-:-:S05]  /*1d40*/  VIADD R0, R0, 0x18 ;  /* 0x0000001800007836 */ /* 0x000fca0000000000 */
[----:B------:R-:W-:-:S04]  /*1d50*/  PRMT R0, RZ, 0x654, R0 ;  /* 0x00000654ff007816 */ /* 0x000fc80000000000 */
[----:B------:R2:W-:Y:S01]  /*1d60*/  SYNCS.ARRIVE.TRANS64.RED.A1T0 RZ, [R0+URZ], RZ ;  /* 0x000000ff00ff79a7 */ /* 0x0005e2000810043f */
[----:B------:R-:W-:Y:S05]  /*1d70*/  @P0 BRA `(.L_x_26) ;  /* 0x0000000000040947 */ /* 0x000fea0003800000 */
[----:B------:R-:W-:Y:S01]  /*1d80*/  BPT.TRAP 0x1 ;  /* 0x000000040000795c */ /* 0x000fe20000300000 */
.L_x_26:
[----:B------:R-:W3:Y:S01]  /*1d90*/  LDC R6, c[0x0][0x288] ;  /* 0x0000a200ff067b82 */ /* 0x000ee20000000800 */
[--C-:B--2---:R-:W-:Y:S01]  /*1da0*/  SHF.R.U32.HI R0, RZ, 0x2, R18.reuse ;  /* 0x00000002ff007819 */ /* 0x104fe20000011612 */
[----:B------:R-:W-:Y:S01]  /*1db0*/  IMAD.SHL.U32 R91, R91, 0x40, RZ ;  /* 0x000000405b5b7824 */ /* 0x000fe200078e00ff */
[----:B01----:R-:W-:Y:S01]  /*1dc0*/  LOP3.LUT R4, R18, 0x60, RZ, 0xc0, !PT ;  /* 0x0000006012047812 */ /* 0x003fe200078ec0ff */
[----:B------:R-:W-:Y:S01]  /*1dd0*/  UIADD3 UR39, UR40, UR39, URZ ;  /* 0x0000002728277290 */ /* 0x000fe2000fffe03f */
[----:B------:R-:W-:Y:S01]  /*1de0*/  SHF.R.U32.HI R5, RZ, 0x7, R18 ;  /* 0x00000007ff057819 */ /* 0x000fe20000011612 */
[----:B------:R-:W-:Y:S01]  /*1df0*/  IMAD.SHL.U32 R9, R90, 0x100, RZ ;  /* 0x000001005a097824 */ /* 0x000fe200078e00ff */
[----:B------:R-:W-:Y:S01]  /*1e00*/  LOP3.LUT R3, R0, 0x7, RZ, 0xc0, !PT ;  /* 0x0000000700037812 */ /* 0x000fe200078ec0ff */
[----:B------:R-:W-:Y:S01]  /*1e10*/  UISETP.GT.U32.AND UP0, UPT, UR39, 0x2, UPT ;  /* 0x000000022700788c */ /* 0x000fe2000bf04070 */
[----:B------:R-:W-:Y:S01]  /*1e20*/  SHF.R.U32.HI R8, RZ, 0x1, R4 ;  /* 0x00000001ff087819 */ /* 0x000fe20000011604 */
[C---:B------:R-:W-:Y:S01]  /*1e30*/  IMAD.SHL.U32 R14, R18.reuse, 0x2, RZ ;  /* 0x00000002120e7824 */ /* 0x040fe200078e00ff */
[----:B------:R-:W-:Y:S01]  /*1e40*/  LOP3.LUT R0, R5, 0x1, RZ, 0xc0, !PT ;  /* 0x0000000105007812 */ /* 0x000fe200078ec0ff */
[----:B------:R-:W-:Y:S01]  /*1e50*/  ULDC UR7, c[0x0][0x284] ;  /* 0x0000a10000077ab9 */ /* 0x000fe20000000800 */
[----:B------:R-:W-:Y:S01]  /*1e60*/  IADD3 R5, RZ, -R8, -R3 ;  /* 0x80000008ff057210 */ /* 0x000fe20007ffe803 */
[----:B------:R-:W-:Y:S01]  /*1e70*/  UISETP.LT.U32.AND UP0, UPT, UR40, 0x3, UP0 ;  /* 0x000000032800788c */ /* 0x000fe20008701070 */
[----:B------:R-:W-:Y:S01]  /*1e80*/  LOP3.LUT R4, R18, 0x3, RZ, 0xc0, !PT ;  /* 0x0000000312047812 */ /* 0x000fe200078ec0ff */
[----:B------:R-:W-:Y:S01]  /*1e90*/  UISETP.GE.U32.AND UP1, UPT, UR40, 0x3, UPT ;  /* 0x000000032800788c */ /* 0x000fe2000bf26070 */
[----:B------:R-:W-:Y:S01]  /*1ea0*/  SHF.R.S32.HI R94, RZ, 0x1f, R89 ;  /* 0x0000001fff5e7819 */ /* 0x000fe20000011459 */
[C---:B------:R-:W-:Y:S01]  /*1eb0*/  IMAD.SHL.U32 R10, R0.reuse, 0x40, RZ ;  /* 0x00000040000a7824 */ /* 0x040fe200078e00ff */
[C---:B------:R-:W-:Y:S01]  /*1ec0*/  LOP3.LUT R14, R91.reuse, 0x6, R14, 0xf8, !PT ;  /* 0x000000065b0e7812 */ /* 0x040fe200078ef80e */
[----:B------:R-:W-:Y:S01]  /*1ed0*/  IMAD R100, R0, -0x40, R5 ;  /* 0xffffffc000647824 */ /* 0x000fe200078e0205 */
[----:B------:R-:W-:Y:S01]  /*1ee0*/  ULDC.64 UR8, c[0x0][0x5d0] ;  /* 0x0001740000087ab9 */ /* 0x000fe20000000a00 */
[----:B------:R-:W-:Y:S01]  /*1ef0*/  UIMAD.WIDE.U32 UR4, UR39, -0x55555555, URZ ;  /* 0xaaaaaaab270478a5 */ /* 0x000fe2000f8e003f */
[----:B------:R-:W-:Y:S01]  /*1f00*/  SHF.R.S32.HI R15, RZ, 0x1f, R14 ;  /* 0x0000001fff0f7819 */ /* 0x000fe2000001140e */
[----:B------:R-:W-:Y:S01]  /*1f10*/  USEL UR6, URZ, 0x1, !UP0 ;  /* 0x000000013f067887 */ /* 0x000fe2000c000000 */
[----:B---3--:R-:W-:Y:S01]  /*1f20*/  ISETP.GE.AND P0, PT, R91, R6, PT ;  /* 0x000000065b00720c */ /* 0x008fe20003f06270 */
[----:B------:R-:W-:Y:S01]  /*1f30*/  IMAD R0, R4, -0x2, R6 ;  /* 0xfffffffe04007824 */ /* 0x000fe200078e0206 */
[----:B------:R-:W-:Y:S01]  /*1f40*/  USHF.R.U32.HI UR4, URZ, 0x1, UR5 ;  /* 0x000000013f047899 */ /* 0x000fe20008011605 */
[----:B------:R-:W-:Y:S01]  /*1f50*/  IMAD R6, R94, UR8, RZ ;  /* 0x000000085e067c24 */ /* 0x000fe2000f8e02ff */
[----:B------:R-:W-:Y:S01]  /*1f60*/  ISETP.GE.OR P0, PT, R9, UR7, P0 ;  /* 0x0000000709007c0c */ /* 0x000fe20008706670 */
[----:B------:R-:W-:Y:S01]  /*1f70*/  IMAD.WIDE R4, R90, 0x100, RZ ;  /* 0x000001005a047825 */ /* 0x000fe200078e02ff */
[----:B------:R-:W-:Y:S01]  /*1f80*/  ULOP3.LUT UR38, UR38, UR6, URZ, 0x3c, !UPT ;  /* 0x0000000626267292 */ /* 0x000fe2000f8e3c3f */
[----:B------:R-:W-:Y:S01]  /*1f90*/  LOP3.LUT R3, R10, 0x40, R3, 0xe2, !PT ;  /* 0x000000400a037812 */ /* 0x000fe200078ee203 */
[----:B------:R-:W-:Y:S01]  /*1fa0*/  UIMAD UR39, UR4, -0x3, UR39 ;  /* 0xfffffffd042778a4 */ /* 0x000fe2000f8e0227 */
[C---:B------:R-:W-:Y:S01]  /*1fb0*/  IMAD R11, R89.reuse, UR9, R6 ;  /* 0x00000009590b7c24 */ /* 0x040fe2000f8e0206 */
[----:B------:R-:W-:Y:S01]  /*1fc0*/  @UP1 ULOP3.LUT UR38, UR38, 0x1, UR4, 0x78, !UPT ;  /* 0x0000000126261892 */ /* 0x000fe2000f8e7804 */
[----:B------:R-:W-:Y:S01]  /*1fd0*/  IMAD.WIDE.U32 R6, R89, UR8, R14 ;  /* 0x0000000859067c25 */ /* 0x000fe2000f8e000e */
[----:B------:R-:W-:-:S02]  /*1fe0*/  IADD3 R100, -R9, UR7, R100 ;  /* 0x0000000709647c10 */ /* 0x000fc4000fffe164 */
[----:B------:R-:W-:Y:S01]  /*1ff0*/  LOP3.LUT R103, R4, R3, R8, 0xfe, !PT ;  /* 0x0000000304677212 */ /* 0x000fe200078efe08 */
[----:B------:R-:W-:Y:S02]  /*2000*/  IMAD.IADD R3, R0, 0x1, -R91 ;  /* 0x0000000100037824 */ /* 0x000fe400078e0a5b */
[----:B------:R-:W-:Y:S02]  /*2010*/  IMAD.IADD R7, R7, 0x1, R11 ;  /* 0x0000000107077824 */ /* 0x000fe400078e020b */
[----:B------:R-:W-:Y:S01]  /*2020*/  IMAD.MOV.U32 R0, RZ, RZ, -0x1 ;  /* 0xffffffffff007424 */ /* 0x000fe200078e00ff */
[----:B------:R-:W-:Y:S06]  /*2030*/  @P0 BRA `(.L_x_28) ;  /* 0x0000003000f40947 */ /* 0x000fec0003800000 */
[----:B------:R-:W0:Y:S01]  /*2040*/  LDC.64 R20, c[0x0][0x5c8] ;  /* 0x00017200ff147b82 */ /* 0x000e220000000a00 */
[----:B------:R-:W-:Y:S01]  /*2050*/  ULDC.64 UR4, c[0x0][0x5c0] ;  /* 0x0001700000047ab9 */ /* 0x000fe20000000a00 */
[----:B------:R-:W-:Y:S01]  /*2060*/  BSSY B0, `(.L_x_28) ;  /* 0x000033a000007945 */ /* 0x000fe20003800000 */
[-C--:B0-----:R-:W-:Y:S01]  /*2070*/  IMAD R8, R5, R20.reuse, RZ ;  /* 0x0000001405087224 */ /* 0x081fe200078e02ff */
[----:B------:R-:W-:Y:S01]  /*2080*/  SHF.L.U64.HI R13, R20, 0x7, R21 ;  /* 0x00000007140d7819 */ /* 0x000fe20000010215 */
[----:B------:R-:W-:-:S04]  /*2090*/  IMAD.WIDE.U32 R6, R103, R20, R6 ;  /* 0x0000001467067225 */ /* 0x000fc800078e0006 */
[----:B------:R-:W-:Y:S01]  /*20a0*/  IMAD R9, R103, R21, R8 ;  /* 0x0000001567097224 */ /* 0x000fe200078e0208 */
[----:B------:R-:W-:Y:S01]  /*20b0*/  IADD3 R92, P0, R6, UR4, RZ ;  /* 0x00000004065c7c10 */ /* 0x000fe2000ff1e0ff */
[C---:B------:R-:W-:Y:S02]  /*20c0*/  IMAD.SHL.U32 R11, R20.reuse, 0x80, RZ ;  /* 0x00000080140b7824 */ /* 0x040fe400078e00ff */
[----:B------:R-:W-:Y:S01]  /*20d0*/  IMAD.IADD R9, R7, 0x1, R9 ;  /* 0x0000000107097824 */ /* 0x000fe200078e0209 */
[-C--:B------:R-:W-:Y:S02]  /*20e0*/  LEA R6, P1, R20, R92.reuse, 0x3 ;  /* 0x0000005c14067211 */ /* 0x080fe400078218ff */
[----:B------:R-:W-:Y:S02]  /*20f0*/  IADD3 R8, P2, R11, R92, RZ ;  /* 0x0000005c0b087210 */ /* 0x000fe40007f5e0ff */
[----:B------:R-:W-:Y:S02]  /*2100*/  IADD3.X R93, R9, UR5, RZ, P0, !PT ;  /* 0x00000005095d7c10 */ /* 0x000fe400087fe4ff */
[----:B-----5:R-:W-:-:S02]  /*2110*/  ISETP.NE.AND P0, PT, R23, RZ, PT ;  /* 0x000000ff1700720c */ /* 0x020fc40003f05270 */
[----:B------:R-:W-:Y:S01]  /*2120*/  LEA.HI.X R7, R20, R93, R21, 0x3, P1 ;  /* 0x0000005d14077211 */ /* 0x000fe200008f1c15 */
[----:B------:R-:W-:Y:S01]  /*2130*/  IMAD.X R9, R13, 0x1, R93, P2 ;  /* 0x000000010d097824 */ /* 0x000fe200010e065d */
[----:B------:R-:W-:-:S05]  /*2140*/  IADD3 R10, P1, R11, R6, RZ ;  /* 0x000000060b0a7210 */ /* 0x000fca0007f3e0ff */
[----:B------:R-:W-:-:S04]  /*2150*/  IMAD.X R11, R13, 0x1, R7, P1 ;  /* 0x000000010d0b7824 */ /* 0x000fc800008e0607 */
[----:B------:R-:W-:Y:S05]  /*2160*/  @!P0 BRA `(.L_x_29) ;  /* 0x0000002400948947 */ /* 0x000fea0003800000 */
[----:B------:R-:W0:Y:S01]  /*2170*/  LDC.64 R90, c[0x0][0x5b0] ;  /* 0x00016c00ff5a7b82 */ /* 0x000e220000000a00 */
[----:B------:R-:W-:Y:S01]  /*2180*/  ULDC.64 UR4, c[0x0][0x5b8] ;  /* 0x00016e0000047ab9 */ /* 0x000fe20000000a00 */
[----:B------:R-:W-:Y:S01]  /*2190*/  ISETP.GE.AND P0, PT, R100, 0x1, PT ;  /* 0x000000016400780c */ /* 0x000fe20003f06270 */
[----:B------:R-:W-:Y:S01]  /*21a0*/  IMAD R20, R94, UR4, RZ ;  /* 0x000000045e147c24 */ /* 0x000fe2000f8e02ff */
[----:B------:R-:W-:Y:S01]  /*21b0*/  BSSY B1, `(.L_x_30) ;  /* 0x0000010000017945 */ /* 0x000fe20003800000 */
[----:B------:R-:W-:Y:S01]  /*21c0*/  IMAD.WIDE.U32 R14, R89, UR4, R14 ;  /* 0x00000004590e7c25 */ /* 0x000fe2000f8e000e */
[----:B------:R-:W-:Y:S02]  /*21d0*/  ISETP.LT.OR P3, PT, R3, 0x1, !P0 ;  /* 0x000000010300780c */ /* 0x000fe40004761670 */
[----:B------:R-:W1:Y:S01]  /*21e0*/  LDC.64 R12, c[0x0][0x5a8] ;  /* 0x00016a00ff0c7b82 */ /* 0x000e620000000a00 */
[----:B------:R-:W-:Y:S02]  /*21f0*/  IMAD R21, R89, UR5, R20 ;  /* 0x0000000559157c24 */ /* 0x000fe4000f8e0214 */
[----:B------:R-:W-:-:S02]  /*2200*/  IMAD.MOV.U32 R20, RZ, RZ, R14 ;  /* 0x000000ffff147224 */ /* 0x000fc400078e000e */
[----:B------:R-:W-:Y:S02]  /*2210*/  IMAD.IADD R21, R15, 0x1, R21 ;  /* 0x000000010f157824 */ /* 0x000fe400078e0215 */
[-C--:B0-----:R-:W-:Y:S01]  /*2220*/  IMAD R96, R5, R90.reuse, RZ ;  /* 0x0000005a05607224 */ /* 0x081fe200078e02ff */
[----:B------:R-:W-:Y:S01]  /*2230*/  SHF.L.U64.HI R97, R90, 0x3, R91 ;  /* 0x000000035a617819 */ /* 0x000fe2000001025b */
[----:B------:R-:W-:-:S04]  /*2240*/  IMAD.WIDE.U32 R94, R103, R90, R20 ;  /* 0x0000005a675e7225 */ /* 0x000fc800078e0014 */
[----:B------:R-:W-:Y:S01]  /*2250*/  IMAD R101, R103, R91, R96 ;  /* 0x0000005b67657224 */ /* 0x000fe200078e0260 */
[----:B-1----:R-:W-:Y:S01]  /*2260*/  IADD3 R94, P1, R94, R12, RZ ;  /* 0x0000000c5e5e7210 */ /* 0x002fe20007f3e0ff */
[----:B------:R-:W-:-:S03]  /*2270*/  IMAD.SHL.U32 R96, R90, 0x8, RZ ;  /* 0x000000085a607824 */ /* 0x000fc600078e00ff */
[----:B------:R-:W-:Y:S01]  /*2280*/  IADD3.X R95, R13, R95, R101, P1, !PT ;  /* 0x0000005f0d5f7210 */ /* 0x000fe20000ffe465 */
[----:B------:R-:W-:Y:S08]  /*2290*/  @P3 BRA `(.L_x_31) ;  /* 0x0000000000043947 */ /* 0x000ff00003800000 */
[----:B------:R0:W5:Y:S02]  /*22a0*/  LDG.E.U8 R88, desc[UR36][R94.64] ;  /* 0x000000245e587981 */ /* 0x000164000c1e1100 */
.L_x_31:
[----:B------:R-:W-:Y:S05]  /*22b0*/  BSYNC B1 ;  /* 0x0000000000017941 */ /* 0x000fea0003800000 */
.L_x_30:
[----:B-----5:R-:W-:Y:S01]  /*22c0*/  LOP3.LUT R89, R88, 0xffff, RZ, 0xc0, !PT ;  /* 0x0000ffff58597812 */ /* 0x020fe200078ec0ff */
[----:B------:R-:W-:Y:S01]  /*22d0*/  IMAD.WIDE.U32 R98, R103, R90, R96 ;  /* 0x0000005a67627225 */ /* 0x000fe200078e0060 */
[----:B------:R-:W-:Y:S01]  /*22e0*/  ISETP.LT.OR P4, PT, R3, 0x2, !P0 ;  /* 0x000000020300780c */ /* 0x000fe20004781670 */
[----:B------:R-:W-:Y:S01]  /*22f0*/  BSSY B1, `(.L_x_32) ;  /* 0x000000e000017945 */ /* 0x000fe20003800000 */
[----:B------:R-:W-:Y:S01]  /*2300*/  PRMT R102, R89, 0x8880, RZ ;  /* 0x0000888059667816 */ /* 0x000fe200000000ff */
[----:B------:R-:W-:Y:S01]  /*2310*/  IMAD.IADD R99, R101, 0x1, R99 ;  /* 0x0000000165637824 */ /* 0x000fe200078e0263 */
[----:B------:R-:W-:Y:S02]  /*2320*/  IADD3 R98, P2, P5, R14, R12, R98 ;  /* 0x0000000c0e627210 */ /* 0x000fe40007d5e062 */
[----:B------:R-:W-:Y:S01]  /*2330*/  ISETP.GE.AND P1, PT, R100, 0x9, PT ;  /* 0x000000096400780c */ /* 0x000fe20003f26270 */
[----:B------:R-:W-:Y:S01]  /*2340*/  IMAD R89, R102, R23, RZ ;  /* 0x0000001766597224 */ /* 0x000fe200078e02ff */
[----:B------:R-:W-:-:S02]  /*2350*/  IADD3.X R99, R21, R13, R99, P2, P5 ;  /* 0x0000000d15637210 */ /* 0x000fc400017ea463 */
[----:B------:R-:W-:Y:S01]  /*2360*/  ISETP.LT.OR P2, PT, R3, 0x1, !P1 ;  /* 0x000000010300780c */ /* 0x000fe20004f41670 */
[----:B------:R-:W-:-:S05]  /*2370*/  @!P3 IMAD R101, R56, R22, R89 ;  /* 0x000000163865b224 */ /* 0x000fca00078e0259 */
[----:B------:R1:W-:Y:S01]  /*2380*/  @!P3 STG.E.U8 desc[UR36][R92.64], R101 ;  /* 0x000000655c00b986 */ /* 0x0003e2000c101124 */
[----:B------:R-:W-:Y:S06]  /*2390*/  @P4 BRA `(.L_x_33) ;  /* 0x00000000000c4947 */ /* 0x000fec0003800000 */
[----:B------:R-:W2:Y:S02]  /*23a0*/  LDG.E.U8 R88, desc[UR36][R94.64+0x1] ;  /* 0x000001245e587981 */ /* 0x000ea4000c1e1100 */
[----:B--2---:R-:W-:-:S05]  /*23b0*/  PRMT R56, R88, 0x8880, RZ ;  /* 0x0000888058387816 */ /* 0x004fca00000000ff */
[----:B------:R-:W-:-:S07]  /*23c0*/  IMAD R89, R56, R23, RZ ;  /* 0x0000001738597224 */ /* 0x000fce00078e02ff */
.L_x_33:
[----:B------:R-:W-:Y:S05]  /*23d0*/  BSYNC B1 ;  /* 0x0000000000017941 */ /* 0x000fea0003800000 */
.L_x_32:
[----:B------:R-:W-:Y:S01]  /*23e0*/  @!P4 IMAD R57, R57, R22, R89 ;  /* 0x000000163939c224 */ /* 0x000fe200078e0259 */
[----:B------:R-:W-:Y:S04]  /*23f0*/  BSSY B1, `(.L_x_34) ;  /* 0x0000006000017945 */ /* 0x000fe80003800000 */
[----:B------:R2:W-:Y:S01]  /*2400*/  @!P4 STG.E.U8 desc[UR36][R92.64+0x1], R57 ;  /* 0x000001395c00c986 */ /* 0x0005e2000c101124 */
[----:B------:R-:W-:Y:S05]  /*2410*/  @P2 BRA `(.L_x_35) ;  /* 0x00000000000c2947 */ /* 0x000fea0003800000 */
[----:B------:R-:W3:Y:S02]  /*2420*/  LDG.E.U8 R88, desc[UR36][R98.64] ;  /* 0x0000002462587981 */ /* 0x000ee4000c1e1100 */
[----:B---3--:R-:W-:-:S05]  /*2430*/  PRMT R56, R88, 0x8880, RZ ;  /* 0x0000888058387816 */ /* 0x008fca00000000ff */
[----:B------:R-:W-:-:S07]  /*2440*/  IMAD R89, R56, R23, RZ ;  /* 0x0000001738597224 */ /* 0x000fce00078e02ff */
.L_x_35:
[----:B------:R-:W-:Y:S05]  /*2450*/  BSYNC B1 ;  /* 0x0000000000017941 */ /* 0x000fea0003800000 */
.L_x_34:
[C---:B------:R-:W-:Y:S01]  /*2460*/  ISETP.LT.OR P4, PT, R3.reuse, 0x2, !P1 ;  /* 0x000000020300780c */ /* 0x040fe20004f81670 */
[----:B--2---:R-:W-:Y:S01]  /*2470*/  @!P2 IMAD R57, R58, R22, R89 ;  /* 0x000000163a39a224 */ /* 0x004fe200078e0259 */
[----:B------:R-:W-:Y:S01]  /*2480*/  BSSY B1, `(.L_x_36) ;  /* 0x0000009000017945 */ /* 0x000fe20003800000 */
[C---:B------:R-:W-:Y:S02]  /*2490*/  ISETP.LT.OR P3, PT, R3.reuse, 0x9, !P0 ;  /* 0x000000090300780c */ /* 0x040fe40004761670 */
[C---:B------:R-:W-:Y:S01]  /*24a0*/  ISETP.LT.OR P5, PT, R3.reuse, 0xa, !P0 ;  /* 0x0000000a0300780c */ /* 0x040fe200047a1670 */
[----:B------:R2:W-:Y:S01]  /*24b0*/  @!P2 STG.E.U8 desc[UR36][R6.64], R57 ;  /* 0x000000390600a986 */ /* 0x0005e2000c101124 */
[----:B------:R-:W-:-:S06]  /*24c0*/  ISETP.LT.OR P2, PT, R3, 0x9, !P1 ;  /* 0x000000090300780c */ /* 0x000fcc0004f41670 */
[----:B------:R-:W-:Y:S07]  /*24d0*/  @P4 BRA `(.L_x_37) ;  /* 0x00000000000c4947 */ /* 0x000fee0003800000 */
[----:B------:R-:W3:Y:S02]  /*24e0*/  LDG.E.U8 R88, desc[UR36][R98.64+0x1] ;  /* 0x0000012462587981 */ /* 0x000ee4000c1e1100 */
[----:B---3--:R-:W-:-:S05]  /*24f0*/  PRMT R56, R88, 0x8880, RZ ;  /* 0x0000888058387816 */ /* 0x008fca00000000ff */
[----:B------:R-:W-:-:S07]  /*2500*/  IMAD R89, R56, R23, RZ ;  /* 0x0000001738597224 */ /* 0x000fce00078e02ff */
.L_x_37:
[----:B------:R-:W-:Y:S05]  /*2510*/  BSYNC B1 ;  /* 0x0000000000017941 */ /* 0x000fea0003800000 */
.L_x_36:
[----:B------:R-:W-:Y:S01]  /*2520*/  @!P4 IMAD R59, R59, R22, R89 ;  /* 0x000000163b3bc224 */ /* 0x000fe200078e0259 */
[----:B------:R-:W-:Y:S04]  /*2530*/  BSSY B1, `(.L_x_38) ;  /* 0x0000006000017945 */ /* 0x000fe80003800000 */
[----:B------:R3:W-:Y:S01]  /*2540*/  @!P4 STG.E.U8 desc[UR36][R6.64+0x1], R59 ;  /* 0x0000013b0600c986 */ /* 0x0007e2000c101124 */
[----:B------:R-:W-:Y:S05]  /*2550*/  @P3 BRA `(.L_x_39) ;  /* 0x00000000000c3947 */ /* 0x000fea0003800000 */
[----:B------:R-:W4:Y:S02]  /*2560*/  LDG.E.U8 R88, desc[UR36][R94.64+0x8] ;  /* 0x000008245e587981 */ /* 0x000f24000c1e1100 */
[----:B----4-:R-:W-:-:S05]  /*2570*/  PRMT R56, R88, 0x8880, RZ ;  /* 0x0000888058387816 */ /* 0x010fca00000000ff */
[----:B------:R-:W-:-:S07]  /*2580*/  IMAD R89, R56, R23, RZ ;  /* 0x0000001738597224 */ /* 0x000fce00078e02ff */
.L_x_39:
[----:B------:R-:W-:Y:S05]  /*2590*/  BSYNC B1 ;  /* 0x0000000000017941 */ /* 0x000fea0003800000 */
.L_x_38:
[----:B--2---:R-:W-:Y:S01]  /*25a0*/  @!P3 IMAD R57, R60, R22, R89 ;  /* 0x000000163c39b224 */ /* 0x004fe200078e0259 */
[----:B------:R-:W-:Y:S04]  /*25b0*/  BSSY B1, `(.L_x_40) ;  /* 0x0000006000017945 */ /* 0x000fe80003800000 */
[----:B------:R2:W-:Y:S01]  /*25c0*/  @!P3 STG.E.U8 desc[UR36][R92.64+0x8], R57 ;  /* 0x000008395c00b986 */ /* 0x0005e2000c101124 */
[----:B------:R-:W-:Y:S05]  /*25d0*/  @P5 BRA `(.L_x_41) ;  /* 0x00000000000c5947 */ /* 0x000fea0003800000 */
[----:B------:R-:W4:Y:S02]  /*25e0*/  LDG.E.U8 R88, desc[UR36][R94.64+0x9] ;  /* 0x000009245e587981 */ /* 0x000f24000c1e1100 */
[----:B----4-:R-:W-:-:S05]  /*25f0*/  PRMT R56, R88, 0x8880, RZ ;  /* 0x0000888058387816 */ /* 0x010fca00000000ff */
[----:B------:R-:W-:-:S07]  /*2600*/  IMAD R89, R56, R23, RZ ;  /* 0x0000001738597224 */ /* 0x000fce00078e02ff */
.L_x_41:
[----:B------:R-:W-:Y:S05]  /*2610*/  BSYNC B1 ;  /* 0x0000000000017941 */ /* 0x000fea0003800000 */
.L_x_40:
[----:B------:R-:W-:Y:S01]  /*2620*/  @!P5 IMAD R61, R61, R22, R89 ;  /* 0x000000163d3dd224 */ /* 0x000fe200078e0259 */
[----:B------:R-:W-:Y:S04]  /*2630*/  BSSY B1, `(.L_x_42) ;  /* 0x0000006000017945 */ /* 0x000fe80003800000 */
[----:B------:R4:W-:Y:S01]  /*2640*/  @!P5 STG.E.U8 desc[UR36][R92.64+0x9], R61 ;  /* 0x0000093d5c00d986 */ /* 0x0009e2000c101124 */
[----:B------:R-:W-:Y:S05]  /*2650*/  @P2 BRA `(.L_x_43) ;  /* 0x00000000000c2947 */ /* 0x000fea0003800000 */
[----:B------:R-:W5:Y:S02]  /*2660*/  LDG.E.U8 R88, desc[UR36][R98.64+0x8] ;  /* 0x0000082462587981 */ /* 0x000f64000c1e1100 */
[----:B-----5:R-:W-:-:S05]  /*2670*/  PRMT R56, R88, 0x8880, RZ ;  /* 0x0000888058387816 */ /* 0x020fca00000000ff */
[----:B------:R-:W-:-:S07]  /*2680*/  IMAD R89, R56, R23, RZ ;  /* 0x0000001738597224 */ /* 0x000fce00078e02ff */
.L_x_43:
[----:B------:R-:W-:Y:S05]  /*2690*/  BSYNC B1 ;  /* 0x0000000000017941 */ /* 0x000fea0003800000 */
.L_x_42:
        /* <DEDUP_REMOVED lines=8> */
[----:B------:R-:W5:Y:S02]  /*2720*/  LDG.E.U8 R88, desc[UR36][R98.64+0x9] ;  /* 0x0000092462587981 */ /* 0x000f64000c1e1100 */
[----:B-----5:R-:W-:-:S05]  /*2730*/  PRMT R56, R88, 0x8880, RZ ;  /* 0x0000888058387816 */ /* 0x020fca00000000ff */
[----:B------:R-:W-:-:S07]  /*2740*/  IMAD R89, R56, R23, RZ ;  /* 0x0000001738597224 */ /* 0x000fce00078e02ff */
.L_x_45:
[----:B------:R-:W-:Y:S05]  /*2750*/  BSYNC B1 ;  /* 0x0000000000017941 */ /* 0x000fea0003800000 */
.L_x_44:
[----:B------:R-:W-:Y:S01]  /*2760*/  @!P4 IMAD R63, R63, R22, R89 ;  /* 0x000000163f3fc224 */ /* 0x000fe200078e0259 */
[----:B------:R-:W-:Y:S04]  /*2770*/  BSSY B1, `(.L_x_46) ;  /* 0x0000006000017945 */ /* 0x000fe80003800000 */
[----:B------:R0:W-:Y:S01]  /*2780*/  @!P4 STG.E.U8 desc[UR36][R6.64+0x9], R63 ;  /* 0x0000093f0600c986 */ /* 0x0001e2000c101124 */
[----:B------:R-:W-:Y:S05]  /*2790*/  @P3 BRA `(.L_x_47) ;  /* 0x00000000000c3947 */ /* 0x000fea0003800000 */
[----:B------:R-:W5:Y:S02]  /*27a0*/  LDG.E.U8 R88, desc[UR36][R94.64+0x10] ;  /* 0x000010245e587981 */ /* 0x000f64000c1e1100 */
[----:B-----5:R-:W-:-:S05]  /*27b0*/  PRMT R56, R88, 0x8880, RZ ;  /* 0x0000888058387816 */ /* 0x020fca00000000ff */
[----:B------:R-:W-:-:S07]  /*27c0*/  IMAD R89, R56, R23, RZ ;  /* 0x0000001738597224 */ /* 0x000fce00078e02ff */
.L_x_47:
[----:B------:R-:W-:Y:S05]  /*27d0*/  BSYNC B1 ;  /* 0x0000000000017941 */ /* 0x000fea0003800000 */
.L_x_46:
[----:B--2---:R-:W-:Y:S01]  /*27e0*/  @!P3 IMAD R57, R64, R22, R89 ;  /* 0x000000164039b224 */ /* 0x004fe200078e0259 */
[----:B------:R-:W-:Y:S04]  /*27f0*/  BSSY B1, `(.L_x_48) ;  /* 0x0000006000017945 */ /* 0x000fe80003800000 */
[----:B------:R2:W-:Y:S01]  /*2800*/  @!P3 STG.E.U8 desc[UR36][R92.64+0x10], R57 ;  /* 0x000010395c00b986 */ /* 0x0005e2000c101124 */
[----:B------:R-:W-:Y:S05]  /*2810*/  @P5 BRA `(.L_x_49) ;  /* 0x00000000000c5947 */ /* 0x000fea0003800000 */
[----:B------:R-:W5:Y:S02]  /*2820*/  LDG.E.U8 R88, desc[UR36][R94.64+0x11] ;  /* 0x000011245e587981 */ /* 0x000f64000c1e1100 */
[----:B-----5:R-:W-:-:S05]  /*2830*/  PRMT R56, R88, 0x8880, RZ ;  /* 0x0000888058387816 */ /* 0x020fca00000000ff */
[----:B------:R-:W-:-:S07]  /*2840*/  IMAD R89, R56, R23, RZ ;  /* 0x0000001738597224 */ /* 0x000fce00078e02ff */
.L_x_49:
[----:B------:R-:W-:Y:S05]  /*2850*/  BSYNC B1 ;  /* 0x0000000000017941 */ /* 0x000fea0003800000 */
.L_x_48:
[----:B------:R-:W-:Y:S01]  /*2860*/  @!P5 IMAD R65, R65, R22, R89 ;  /* 0x000000164141d224 */ /* 0x000fe200078e0259 */
[----:B------:R-:W-:Y:S04]  /*2870*/  BSSY B1, `(.L_x_50) ;  /* 0x0000006000017945 */ /* 0x000fe80003800000 */
[----:B------:R0:W-:Y:S01]  /*2880*/  @!P5 STG.E.U8 desc[UR36][R92.64+0x11], R65 ;  /* 0x000011415c00d986 */ /* 0x0001e2000c101124 */
[----:B------:R-:W-:Y:S05]  /*2890*/  @P2 BRA `(.L_x_51) ;  /* 0x00000000000c2947 */ /* 0x000fea0003800000 */
[----:B------:R-:W5:Y:S02]  /*28a0*/  LDG.E.U8 R88, desc[UR36][R98.64+0x10] ;  /* 0x0000102462587981 */ /* 0x000f64000c1e1100 */
[----:B-----5:R-:W-:-:S05]  /*28b0*/  PRMT R56, R88, 0x8880, RZ ;  /* 0x0000888058387816 */ /* 0x020fca00000000ff */
[----:B------:R-:W-:-:S07]  /*28c0*/  IMAD R89, R56, R23, RZ ;  /* 0x0000001738597224 */ /* 0x000fce00078e02ff */
.L_x_51:
[----:B------:R-:W-:Y:S05]  /*28d0*/  BSYNC B1 ;  /* 0x0000000000017941 */ /* 0x000fea0003800000 */
.L_x_50:
        /* <DEDUP_REMOVED lines=11> */
.L_x_53:
[----:B------:R-:W-:Y:S05]  /*2990*/  BSYNC B1 ;  /* 0x0000000000017941 */ /* 0x000fea0003800000 */
.L_x_52:
[----:B------:R-:W-:Y:S01]  /*29a0*/  @!P4 IMAD R67, R67, R22, R89 ;  /* 0x000000164343c224 */ /* 0x000fe200078e0259 */
[----:B------:R-:W-:Y:S04]  /*29b0*/  BSSY B1, `(.L_x_54) ;  /* 0x0000006000017945 */ /* 0x000fe80003800000 */
[----:B------:R0:W-:Y:S01]  /*29c0*/  @!P4 STG.E.U8 desc[UR36][R6.64+0x11], R67 ;  /* 0x000011430600c986 */ /* 0x0001e2000c101124 */
[----:B------:R-:W-:Y:S05]  /*29d0*/  @P3 BRA `(.L_x_55) ;  /* 0x00000000000c3947 */ /* 0x000fea0003800000 */
[----:B------:R-:W5:Y:S02]  /*29e0*/  LDG.E.U8 R88, desc[UR36][R94.64+0x18] ;  /* 0x000018245e587981 */ /* 0x000f64000c1e1100 */
[----:B-----5:R-:W-:-:S05]  /*29f0*/  PRMT R56, R88, 0x8880, RZ ;  /* 0x0000888058387816 */ /* 0x020fca00000000ff */
[----:B------:R-:W-:-:S07]  /*2a00*/  IMAD R89, R56, R23, RZ ;  /* 0x0000001738597224 */ /* 0x000fce00078e02ff */
.L_x_55:
[----:B------:R-:W-:Y:S05]  /*2a10*/  BSYNC B1 ;  /* 0x0000000000017941 */ /* 0x000fea0003800000 */
.L_x_54:
[----:B--2---:R-:W-:Y:S01]  /*2a20*/  @!P3 IMAD R57, R68, R22, R89 ;  /* 0x000000164439b224 */ /* 0x004fe200078e0259 */
[----:B------:R-:W-:Y:S04]  /*2a30*/  BSSY B1, `(.L_x_56) ;  /* 0x0000006000017945 */ /* 0x000fe80003800000 */
[----:B------:R2:W-:Y:S01]  /*2a40*/  @!P3 STG.E.U8 desc[UR36][R92.64+0x18], R57 ;  /* 0x000018395c00b986 */ /* 0x0005e2000c101124 */
[----:B------:R-:W-:Y:S05]  /*2a50*/  @P5 BRA `(.L_x_57) ;  /* 0x00000000000c5947 */ /* 0x000fea0003800000 */
[----:B------:R-:W5:Y:S02]  /*2a60*/  LDG.E.U8 R88, desc[UR36][R94.64+0x19] ;  /* 0x000019245e587981 */ /* 0x000f64000c1e1100 */
[----:B-----5:R-:W-:-:S05]  /*2a70*/  PRMT R56, R88, 0x8880, RZ ;  /* 0x0000888058387816 */ /* 0x020fca00000000ff */
[----:B------:R-:W-:-:S07]  /*2a80*/  IMAD R89, R56, R23, RZ ;  /* 0x0000001738597224 */ /* 0x000fce00078e02ff */
.L_x_57:
[----:B------:R-:W-:Y:S05]  /*2a90*/  BSYNC B1 ;  /* 0x0000000000017941 */ /* 0x000fea0003800000 */
.L_x_56:
[----:B------:R-:W-:Y:S01]  /*2aa0*/  @!P5 IMAD R69, R69, R22, R89 ;  /* 0x000000164545d224 */ /* 0x000fe200078e0259 */
[----:B------:R-:W-:Y:S04]  /*2ab0*/  BSSY B1, `(.L_x_58) ;  /* 0x0000006000017945 */ /* 0x000fe80003800000 */
[----:B------:R0:W-:Y:S01]  /*2ac0*/  @!P5 STG.E.U8 desc[UR36][R92.64+0x19], R69 ;  /* 0x000019455c00d986 */ /* 0x0001e2000c101124 */
[----:B------:R-:W-:Y:S05]  /*2ad0*/  @P2 BRA `(.L_x_59) ;  /* 0x00000000000c2947 */ /* 0x000fea0003800000 */
[----:B------:R-:W5:Y:S02]  /*2ae0*/  LDG.E.U8 R88, desc[UR36][R98.64+0x18] ;  /* 0x0000182462587981 */ /* 0x000f64000c1e1100 */
[----:B-----5:R-:W-:-:S05]  /*2af0*/  PRMT R56, R88, 0x8880, RZ ;  /* 0x0000888058387816 */ /* 0x020fca00000000ff */
[----:B------:R-:W-:-:S07]  /*2b00*/  IMAD R89, R56, R23, RZ ;  /* 0x0000001738597224 */ /* 0x000fce00078e02ff */
.L_x_59:
[----:B------:R-:W-:Y:S05]  /*2b10*/  BSYNC B1 ;  /* 0x0000000000017941 */ /* 0x000fea0003800000 */
.L_x_58:
        /* <DEDUP_REMOVED lines=11> */
.L_x_61:
[----:B------:R-:W-:Y:S05]  /*2bd0*/  BSYNC B1 ;  /* 0x0000000000017941 */ /* 0x000fea0003800000 */
.L_x_60:
[----:B------:R-:W-:Y:S01]  /*2be0*/  @!P4 IMAD R71, R71, R22, R89 ;  /* 0x000000164747c224 */ /* 0x000fe200078e0259 */
[----:B------:R-:W-:Y:S04]  /*2bf0*/  BSSY B1, `(.L_x_62) ;  /* 0x0000006000017945 */ /* 0x000fe80003800000 */
[----:B------:R0:W-:Y:S01]  /*2c00*/  @!P4 STG.E.U8 desc[UR36][R6.64+0x19], R71 ;  /* 0x000019470600c986 */ /* 0x0001e2000c101124 */
[----:B------:R-:W-:Y:S05]  /*2c10*/  @P3 BRA `(.L_x_63) ;  /* 0x00000000000c3947 */ /* 0x000fea0003800000 */
[----:B------:R-:W5:Y:S02]  /*2c20*/  LDG.E.U8 R88, desc[UR36][R94.64+0x20] ;  /* 0x000020245e587981 */ /* 0x000f64000c1e1100 */
[----:B-----5:R-:W-:-:S05]  /*2c30*/  PRMT R56, R88, 0x8880, RZ ;  /* 0x0000888058387816 */ /* 0x020fca00000000ff */
[----:B------:R-:W-:-:S07]  /*2c40*/  IMAD R89, R56, R23, RZ ;  /* 0x0000001738597224 */ /* 0x000fce00078e02ff */
.L_x_63:
[----:B------:R-:W-:Y:S05]  /*2c50*/  BSYNC B1 ;  /* 0x0000000000017941 */ /* 0x000fea0003800000 */
.L_x_62:
[----:B--2---:R-:W-:Y:S01]  /*2c60*/  @!P3 IMAD R57, R72, R22, R89 ;  /* 0x000000164839b224 */ /* 0x004fe200078e0259 */
[----:B------:R-:W-:Y:S04]  /*2c70*/  BSSY B1, `(.L_x_64) ;  /* 0x0000006000017945 */ /* 0x000fe80003800000 */
[----:B------:R2:W-:Y:S01]  /*2c80*/  @!P3 STG.E.U8 desc[UR36][R92.64+0x20], R57 ;  /* 0x000020395c00b986 */ /* 0x0005e2000c101124 */
[----:B------:R-:W-:Y:S05]  /*2c90*/  @P5 BRA `(.L_x_65) ;  /* 0x00000000000c5947 */ /* 0x000fea0003800000 */
[----:B------:R-:W5:Y:S02]  /*2ca0*/  LDG.E.U8 R88, desc[UR36][R94.64+0x21] ;  /* 0x000021245e587981 */ /* 0x000f64000c1e1100 */
[----:B-----5:R-:W-:-:S05]  /*2cb0*/  PRMT R56, R88, 0x8880, RZ ;  /* 0x0000888058387816 */ /* 0x020fca00000000ff */
[----:B------:R-:W-:-:S07]  /*2cc0*/  IMAD R89, R56, R23, RZ ;  /* 0x0000001738597224 */ /* 0x000fce00078e02ff */
.L_x_65:
[----:B------:R-:W-:Y:S05]  /*2cd0*/  BSYNC B1 ;  /* 0x0000000000017941 */ /* 0x000fea0003800000 */
.L_x_64:
[----:B------:R-:W-:Y:S01]  /*2ce0*/  @!P5 IMAD R73, R73, R22, R89 ;  /* 0x000000164949d224 */ /* 0x000fe200078e0259 */
[----:B------:R-:W-:Y:S04]  /*2cf0*/  BSSY B1, `(.L_x_66) ;  /* 0x0000006000017945 */ /* 0x000fe80003800000 */
[----:B------:R0:W-:Y:S01]  /*2d00*/  @!P5 STG.E.U8 desc[UR36][R92.64+0x21], R73 ;  /* 0x000021495c00d986 */ /* 0x0001e2000c101124 */
[----:B------:R-:W-:Y:S05]  /*2d10*/  @P2 BRA `(.L_x_67) ;  /* 0x00000000000c2947 */ /* 0x000fea0003800000 */
[----:B------:R-:W5:Y:S02]  /*2d20*/  LDG.E.U8 R88, desc[UR36][R98.64+0x20] ;  /* 0x0000202462587981 */ /* 0x000f64000c1e1100 */
[----:B-----5:R-:W-:-:S05]  /*2d30*/  PRMT R56, R88, 0x8880, RZ ;  /* 0x0000888058387816 */ /* 0x020fca00000000ff */
[----:B------:R-:W-:-:S07]  /*2d40*/  IMAD R89, R56, R23, RZ ;  /* 0x0000001738597224 */ /* 0x000fce00078e02ff */
.L_x_67:
[----:B------:R-:W-:Y:S05]  /*2d50*/  BSYNC B1 ;  /* 0x0000000000017941 */ /* 0x000fea0003800000 */
.L_x_66:
        /* <DEDUP_REMOVED lines=11> */
.L_x_69:
[----:B------:R-:W-:Y:S05]  /*2e10*/  BSYNC B1 ;  /* 0x0000000000017941 */ /* 0x000fea0003800000 */
.L_x_68:
[----:B------:R-:W-:Y:S01]  /*2e20*/  @!P4 IMAD R75, R75, R22, R89 ;  /* 0x000000164b4bc224 */ /* 0x000fe200078e0259 */
[----:B------:R-:W-:Y:S04]  /*2e30*/  BSSY B1, `(.L_x_70) ;  /* 0x0000006000017945 */ /* 0x000fe80003800000 */
[----:B------:R0:W-:Y:S01]  /*2e40*/  @!P4 STG.E.U8 desc[UR36][R6.64+0x21], R75 ;  /* 0x0000214b0600c986 */ /* 0x0001e2000c101124 */
[----:B------:R-:W-:Y:S05]  /*2e50*/  @P3 BRA `(.L_x_71) ;  /* 0x00000000000c3947 */ /* 0x000fea0003800000 */
[----:B------:R-:W5:Y:S02]  /*2e60*/  LDG.E.U8 R88, desc[UR36][R94.64+0x28] ;  /* 0x000028245e587981 */ /* 0x000f64000c1e1100 */
[----:B-----5:R-:W-:-:S05]  /*2e70*/  PRMT R56, R88, 0x8880, RZ ;  /* 0x0000888058387816 */ /* 0x020fca00000000ff */
[----:B------:R-:W-:-:S07]  /*2e80*/  IMAD R89, R56, R23, RZ ;  /* 0x0000001738597224 */ /* 0x000fce00078e02ff */
.L_x_71:
[----:B------:R-:W-:Y:S05]  /*2e90*/  BSYNC B1 ;  /* 0x0000000000017941 */ /* 0x000fea0003800000 */
.L_x_70:
[----:B--2---:R-:W-:Y:S01]  /*2ea0*/  @!P3 IMAD R57, R76, R22, R89 ;  /* 0x000000164c39b224 */ /* 0x004fe200078e0259 */
[----:B------:R-:W-:Y:S04]  /*2eb0*/  BSSY B1, `(.L_x_72) ;  /* 0x0000006000017945 */ /* 0x000fe80003800000 */
[----:B------:R2:W-:Y:S01]  /*2ec0*/  @!P3 STG.E.U8 desc[UR36][R92.64+0x28], R57 ;  /* 0x000028395c00b986 */ /* 0x0005e2000c101124 */
[----:B------:R-:W-:Y:S05]  /*2ed0*/  @P5 BRA `(.L_x_73) ;  /* 0x00000000000c5947 */ /* 0x000fea0003800000 */
[----:B------:R-:W5:Y:S02]  /*2ee0*/  LDG.E.U8 R88, desc[UR36][R94.64+0x29] ;  /* 0x000029245e587981 */ /* 0x000f64000c1e1100 */
[----:B-----5:R-:W-:-:S05]  /*2ef0*/  PRMT R56, R88, 0x8880, RZ ;  /* 0x0000888058387816 */ /* 0x020fca00000000ff */
[----:B------:R-:W-:-:S07]  /*2f00*/  IMAD R89, R56, R23, RZ ;  /* 0x0000001738597224 */ /* 0x000fce00078e02ff */
.L_x_73:
[----:B------:R-:W-:Y:S05]  /*2f10*/  BSYNC B1 ;  /* 0x0000000000017941 */ /* 0x000fea0003800000 */
.L_x_72:
[----:B------:R-:W-:Y:S01]  /*2f20*/  @!P5 IMAD R77, R77, R22, R89 ;  /* 0x000000164d4dd224 */ /* 0x000fe200078e0259 */
[----:B------:R-:W-:Y:S04]  /*2f30*/  BSSY B1, `(.L_x_74) ;  /* 0x0000006000017945 */ /* 0x000fe80003800000 */
[----:B------:R0:W-:Y:S01]  /*2f40*/  @!P5 STG.E.U8 desc[UR36][R92.64+0x29], R77 ;  /* 0x0000294d5c00d986 */ /* 0x0001e2000c101124 */
[----:B------:R-:W-:Y:S05]  /*2f50*/  @P2 BRA `(.L_x_75) ;  /* 0x00000000000c2947 */ /* 0x000fea0003800000 */
[----:B------:R-:W5:Y:S02]  /*2f60*/  LDG.E.U8 R88, desc[UR36][R98.64+0x28] ;  /* 0x0000282462587981 */ /* 0x000f64000c1e1100 */
[----:B-----5:R-:W-:-:S05]  /*2f70*/  PRMT R56, R88, 0x8880, RZ ;  /* 0x0000888058387816 */ /* 0x020fca00000000ff */
[----:B------:R-:W-:-:S07]  /*2f80*/  IMAD R89, R56, R23, RZ ;  /* 0x0000001738597224 */ /* 0x000fce00078e02ff */
.L_x_75:
[----:B------:R-:W-:Y:S05]  /*2f90*/  BSYNC B1 ;  /* 0x0000000000017941 */ /* 0x000fea0003800000 */
.L_x_74:
        /* <DEDUP_REMOVED lines=11> */
.L_x_77:
[----:B------:R-:W-:Y:S05]  /*3050*/  BSYNC B1 ;  /* 0x0000000000017941 */ /* 0x000fea0003800000 */
.L_x_76:
[----:B------:R-:W-:Y:S01]  /*3060*/  @!P4 IMAD R79, R79, R22, R89 ;  /* 0x000000164f4fc224 */ /* 0x000fe200078e0259 */
[----:B------:R-:W-:Y:S04]  /*3070*/  BSSY B1, `(.L_x_78) ;  /* 0x0000006000017945 */ /* 0x000fe80003800000 */
[----:B------:R0:W-:Y:S01]  /*3080*/  @!P4 STG.E.U8 desc[UR36][R6.64+0x29], R79 ;  /* 0x0000294f0600c986 */ /* 0x0001e2000c101124 */
[----:B------:R-:W-:Y:S05]  /*3090*/  @P3 BRA `(.L_x_79) ;  /* 0x00000000000c3947 */ /* 0x000fea0003800000 */
[----:B------:R-:W5:Y:S02]  /*30a0*/  LDG.E.U8 R88, desc[UR36][R94.64+0x30] ;  /* 0x000030245e587981 */ /* 0x000f64000c1e1100 */
[----:B-----5:R-:W-:-:S05]  /*30b0*/  PRMT R56, R88, 0x8880, RZ ;  /* 0x0000888058387816 */ /* 0x020fca00000000ff */
[----:B------:R-:W-:-:S07]  /*30c0*/  IMAD R89, R56, R23, RZ ;  /* 0x0000001738597224 */ /* 0x000fce00078e02ff */
.L_x_79:
[----:B------:R-:W-:Y:S05]  /*30d0*/  BSYNC B1 ;  /* 0x0000000000017941 */ /* 0x000fea0003800000 */
.L_x_78:
[----:B--2---:R-:W-:Y:S01]  /*30e0*/  @!P3 IMAD R57, R80, R22, R89 ;  /* 0x000000165039b224 */ /* 0x004fe200078e0259 */
[----:B------:R-:W-:Y:S04]  /*30f0*/  BSSY B1, `(.L_x_80) ;  /* 0x0000006000017945 */ /* 0x000fe80003800000 */
[----:B------:R2:W-:Y:S01]  /*3100*/  @!P3 STG.E.U8 desc[UR36][R92.64+0x30], R57 ;  /* 0x000030395c00b986 */ /* 0x0005e2000c101124 */
[----:B------:R-:W-:Y:S05]  /*3110*/  @P5 BRA `(.L_x_81) ;  /* 0x00000000000c5947 */ /* 0x000fea0003800000 */
[----:B------:R-:W5:Y:S02]  /*3120*/  LDG.E.U8 R88, desc[UR36][R94.64+0x31] ;  /* 0x000031245e587981 */ /* 0x000f64000c1e1100 */
[----:B-----5:R-:W-:-:S05]  /*3130*/  PRMT R56, R88, 0x8880, RZ ;  /* 0x0000888058387816 */ /* 0x020fca00000000ff */
[----:B------:R-:W-:-:S07]  /*3140*/  IMAD R89, R56, R23, RZ ;  /* 0x0000001738597224 */ /* 0x000fce00078e02ff */
.L_x_81:
[----:B------:R-:W-:Y:S05]  /*3150*/  BSYNC B1 ;  /* 0x0000000000017941 */ /* 0x000fea0003800000 */
.L_x_80:
[----:B------:R-:W-:Y:S01]  /*3160*/  @!P5 IMAD R81, R81, R22, R89 ;  /* 0x000000165151d224 */ /* 0x000fe200078e0259 */
[----:B------:R-:W-:Y:S04]  /*3170*/  BSSY B1, `(.L_x_82) ;  /* 0x0000006000017945 */ /* 0x000fe80003800000 */
[----:B------:R0:W-:Y:S01]  /*3180*/  @!P5 STG.E.U8 desc[UR36][R92.64+0x31], R81 ;  /* 0x000031515c00d986 */ /* 0x0001e2000c101124 */
[----:B------:R-:W-:Y:S05]  /*3190*/  @P2 BRA `(.L_x_83) ;  /* 0x00000000000c2947 */ /* 0x000fea0003800000 */
[----:B------:R-:W5:Y:S02]  /*31a0*/  LDG.E.U8 R88, desc[UR36][R98.64+0x30] ;  /* 0x0000302462587981 */ /* 0x000f64000c1e1100 */
[----:B-----5:R-:W-:-:S05]  /*31b0*/  PRMT R56, R88, 0x8880, RZ ;  /* 0x0000888058387816 */ /* 0x020fca00000000ff */
[----:B------:R-:W-:-:S07]  /*31c0*/  IMAD R89, R56, R23, RZ ;  /* 0x0000001738597224 */ /* 0x000fce00078e02ff */
.L_x_83:
[----:B------:R-:W-:Y:S05]  /*31d0*/  BSYNC B1 ;  /* 0x0000000000017941 */ /* 0x000fea0003800000 */
.L_x_82:
[C---:B------:R-:W-:Y:S01]  /*31e0*/  ISETP.LT.OR P4, PT, R3.reuse, 0x32, !P1 ;  /* 0x000000320300780c */ /* 0x040fe20004f81670 */
[----:B--2---:R-:W-:Y:S01]  /*31f0*/  @!P2 IMAD R57, R82, R22, R89 ;  /* 0x000000165239a224 */ /* 0x004fe200078e0259 */
[----:B------:R-:W-:Y:S01]  /*3200*/  BSSY B1, `(.L_x_84) ;  /* 0x000000b000017945 */ /* 0x000fe20003800000 */
[----:B------:R-:W-:Y:S02]  /*3210*/  ISETP.LT.OR P3, PT, R3, 0x39, !P0 ;  /* 0x000000390300780c */ /* 0x000fe40004761670 */
[----:B------:R-:W-:Y:S01]  /*3220*/  IADD3 R103, P5, R103, 0x80, RZ ;  /* 0x0000008067677810 */ /* 0x000fe20007fbe0ff */
[----:B------:R2:W-:Y:S01]  /*3230*/  @!P2 STG.E.U8 desc[UR36][R6.64+0x30], R57 ;  /* 0x000030390600a986 */ /* 0x0005e2000c101124 */
[C---:B------:R-:W-:Y:S02]  /*3240*/  ISETP.LT.OR P2, PT, R3.reuse, 0x39, !P1 ;  /* 0x000000390300780c */ /* 0x040fe40004f41670 */
[C---:B------:R-:W-:Y:S02]  /*3250*/  ISETP.LT.OR P0, PT, R3.reuse, 0x3a, !P0 ;  /* 0x0000003a0300780c */ /* 0x040fe40004701670 */
[----:B------:R-:W-:-:S02]  /*3260*/  ISETP.LT.OR P1, PT, R3, 0x3a, !P1 ;  /* 0x0000003a0300780c */ /* 0x000fc40004f21670 */
[----:B------:R-:W-:Y:S11]  /*3270*/  @P4 BRA `(.L_x_85) ;  /* 0x00000000000c4947 */ /* 0x000ff60003800000 */
[----:B------:R-:W5:Y:S02]  /*3280*/  LDG.E.U8 R88, desc[UR36][R98.64+0x31] ;  /* 0x0000312462587981 */ /* 0x000f64000c1e1100 */
[----:B-----5:R-:W-:-:S05]  /*3290*/  PRMT R56, R88, 0x8880, RZ ;  /* 0x0000888058387816 */ /* 0x020fca00000000ff */
[----:B------:R-:W-:-:S07]  /*32a0*/  IMAD R89, R56, R23, RZ ;  /* 0x0000001738597224 */ /* 0x000fce00078e02ff */
.L_x_85:
[----:B------:R-:W-:Y:S05]  /*32b0*/  BSYNC B1 ;  /* 0x0000000000017941 */ /* 0x000fea0003800000 */
.L_x_84:
[----:B------:R-:W-:Y:S01]  /*32c0*/  @!P4 IMAD R83, R83, R22, R89 ;  /* 0x000000165353c224 */ /* 0x000fe200078e0259 */
[----:B------:R-:W-:Y:S04]  /*32d0*/  BSSY B1, `(.L_x_86) ;  /* 0x0000006000017945 */ /* 0x000fe80003800000 */
[----:B------:R0:W-:Y:S01]  /*32e0*/  @!P4 STG.E.U8 desc[UR36][R6.64+0x31], R83 ;  /* 0x000031530600c986 */ /* 0x0001e2000c101124 */
[----:B------:R-:W-:Y:S05]  /*32f0*/  @P3 BRA `(.L_x_87) ;  /* 0x00000000000c3947 */ /* 0x000fea0003800000 */
[----:B------:R-:W5:Y:S02]  /*3300*/  LDG.E.U8 R88, desc[UR36][R94.64+0x38] ;  /* 0x000038245e587981 */ /* 0x000f64000c1e1100 */
[----:B-----5:R-:W-:-:S05]  /*3310*/  PRMT R56, R88, 0x8880, RZ ;  /* 0x0000888058387816 */ /* 0x020fca00000000ff */
[----:B------:R-:W-:-:S07]  /*3320*/  IMAD R89, R56, R23, RZ ;  /* 0x0000001738597224 */ /* 0x000fce00078e02ff */
.L_x_87:
[----:B------:R-:W-:Y:S05]  /*3330*/  BSYNC B1 ;  /* 0x0000000000017941 */ /* 0x000fea0003800000 */
.L_x_86:
[----:B--2---:R-:W-:Y:S01]  /*3340*/  @!P3 IMAD R57, R84, R22, R89 ;  /* 0x000000165439b224 */ /* 0x004fe200078e0259 */
[----:B------:R-:W-:Y:S01]  /*3350*/  BSSY B1, `(.L_x_88) ;  /* 0x0000007000017945 */ /* 0x000fe20003800000 */
[----:B------:R-:W-:-:S03]  /*3360*/  IMAD.X R5, RZ, RZ, R5, P5 ;  /* 0x000000ffff057224 */ /* 0x000fc600028e0605 */
[----:B------:R2:W-:Y:S01]  /*3370*/  @!P3 STG.E.U8 desc[UR36][R92.64+0x38], R57 ;  /* 0x000038395c00b986 */ /* 0x0005e2000c101124 */
[----:B------:R-:W-:Y:S05]  /*3380*/  @P0 BRA `(.L_x_89) ;  /* 0x00000000000c0947 */ /* 0x000fea0003800000 */
[----:B------:R-:W5:Y:S02]  /*3390*/  LDG.E.U8 R88, desc[UR36][R94.64+0x39] ;  /* 0x000039245e587981 */ /* 0x000f64000c1e1100 */
[----:B-----5:R-:W-:-:S05]  /*33a0*/  PRMT R4, R88, 0x8880, RZ ;  /* 0x0000888058047816 */ /* 0x020fca00000000ff */
[----:B------:R-:W-:-:S07]  /*33b0*/  IMAD R89, R4, R23, RZ ;  /* 0x0000001704597224 */ /* 0x000fce00078e02ff */
.L_x_89:
[----:B------:R-:W-:Y:S05]  /*33c0*/  BSYNC B1 ;  /* 0x0000000000017941 */ /* 0x000fea0003800000 */
.L_x_88:
[----:B------:R-:W-:Y:S01]  /*33d0*/  @!P0 IMAD R85, R85, R22, R89 ;  /* 0x0000001655558224 */ /* 0x000fe200078e0259 */
[----:B------:R-:W-:Y:S01]  /*33e0*/  BSSY B1, `(.L_x_90) ;  /* 0x0000007000017945 */ /* 0x000fe20003800000 */
[----:B------:R-:W-:-:S03]  /*33f0*/  IMAD R56, R5, R90, RZ ;  /* 0x0000005a05387224 */ /* 0x000fc600078e02ff */
[----:B------:R0:W-:Y:S01]  /*3400*/  @!P0 STG.E.U8 desc[UR36][R92.64+0x39], R85 ;  /* 0x000039555c008986 */ /* 0x0001e2000c101124 */
[----:B------:R-:W-:Y:S05]  /*3410*/  @P2 BRA `(.L_x_91) ;  /* 0x00000000000c2947 */ /* 0x000fea0003800000 */
[----:B------:R-:W5:Y:S02]  /*3420*/  LDG.E.U8 R88, desc[UR36][R98.64+0x38] ;  /* 0x0000382462587981 */ /* 0x000f64000c1e1100 */
[----:B-----5:R-:W-:-:S05]  /*3430*/  PRMT R4, R88, 0x8880, RZ ;  /* 0x0000888058047816 */ /* 0x020fca00000000ff */
[----:B------:R-:W-:-:S07]  /*3440*/  IMAD R89, R4, R23, RZ ;  /* 0x0000001704597224 */ /* 0x000fce00078e02ff */
.L_x_91:
[----:B------:R-:W-:Y:S05]  /*3450*/  BSYNC B1 ;  /* 0x0000000000017941 */ /* 0x000fea0003800000 */
.L_x_90:
[----:B------:R-:W-:Y:S01]  /*3460*/  @!P2 IMAD R5, R86, R22, R89 ;  /* 0x000000165605a224 */ /* 0x000fe200078e0259 */
[----:B------:R-:W-:Y:S01]  /*3470*/  BSSY B1, `(.L_x_92) ;  /* 0x0000009000017945 */ /* 0x000fe20003800000 */
[C---:B--2---:R-:W-:Y:S02]  /*3480*/  IMAD R57, R103.reuse, R91, R56 ;  /* 0x0000005b67397224 */ /* 0x044fe400078e0238 */
[CC--:B------:R-:W-:Y:S01]  /*3490*/  IMAD.WIDE.U32 R96, R103.reuse, R90.reuse, R96 ;  /* 0x0000005a67607225 */ /* 0x0c0fe200078e0060 */
[----:B------:R2:W-:Y:S03]  /*34a0*/  @!P2 STG.E.U8 desc[UR36][R6.64+0x38], R5 ;  /* 0x000038050600a986 */ /* 0x0005e6000c101124 */
[----:B------:R-:W-:Y:S01]  /*34b0*/  IMAD.WIDE.U32 R90, R103, R90, R20 ;  /* 0x0000005a675a7225 */ /* 0x000fe200078e0014 */
[----:B------:R-:W-:Y:S06]  /*34c0*/  @P1 BRA `(.L_x_93) ;  /* 0x00000000000c1947 */ /* 0x000fec0003800000 */
[----:B------:R-:W5:Y:S02]  /*34d0*/  LDG.E.U8 R88, desc[UR36][R98.64+0x39] ;  /* 0x0000392462587981 */ /* 0x000f64000c1e1100 */
[----:B-----5:R-:W-:-:S05]  /*34e0*/  PRMT R4, R88, 0x8880, RZ ;  /* 0x0000888058047816 */ /* 0x020fca00000000ff */
[----:B------:R-:W-:-:S07]  /*34f0*/  IMAD R89, R4, R23, RZ ;  /* 0x0000001704597224 */ /* 0x000fce00078e02ff */
.L_x_93:
[----:B------:R-:W-:Y:S05]  /*3500*/  BSYNC B1 ;  /* 0x0000000000017941 */ /* 0x000fea0003800000 */
.L_x_92:
[----:B------:R-:W-:Y:S01]  /*3510*/  @!P1 IMAD R87, R87, R22, R89 ;  /* 0x0000001657579224 */ /* 0x000fe200078e0259 */
[----:B------:R-:W-:Y:S01]  /*3520*/  ISETP.GE.AND P2, PT, R100, 0x81, PT ;  /* 0x000000816400780c */ /* 0x000fe20003f46270 */
[----:B------:R-:W-:Y:S01]  /*3530*/  BSSY B1, `(.L_x_94) ;  /* 0x000000c000017945 */ /* 0x000fe20003800000 */
[----:B------:R-:W-:Y:S02]  /*3540*/  IADD3 R4, P5, R90, R12, RZ ;  /* 0x0000000c5a047210 */ /* 0x000fe40007fbe0ff */
[----:B------:R0:W-:Y:S01]  /*3550*/  @!P1 STG.E.U8 desc[UR36][R6.64+0x39], R87 ;  /* 0x0000395706009986 */ /* 0x0001e2000c101124 */
[----:B------:R-:W-:Y:S02]  /*3560*/  ISETP.LT.OR P1, PT, R3, 0x1, !P2 ;  /* 0x000000010300780c */ /* 0x000fe40005721670 */
[----:B--2---:R-:W-:Y:S02]  /*3570*/  IADD3.X R5, R13, R91, R57, P5, !PT ;  /* 0x0000005b0d057210 */ /* 0x004fe40002ffe439 */
[----:B------:R-:W-:-:S02]  /*3580*/  ISETP.GE.AND P0, PT, R100, 0x89, PT ;  /* 0x000000896400780c */ /* 0x000fc40003f06270 */
[----:B------:R-:W-:Y:S02]  /*3590*/  IADD3 R12, P4, P3, R14, R12, R96 ;  /* 0x0000000c0e0c7210 */ /* 0x000fe40007b9e060 */
[----:B------:R-:W-:-:S05]  /*35a0*/  ISETP.LT.OR P5, PT, R3, 0x2, !P2 ;  /* 0x000000020300780c */ /* 0x000fca00057a1670 */
[----:B0-----:R-:W-:Y:S08]  /*35b0*/  @P1 BRA `(.L_x_95) ;  /* 0x00000000000c1947 */ /* 0x001ff00003800000 */
[----:B------:R-:W3:Y:S02]  /*35c0*/  LDG.E.U8 R88, desc[UR36][R4.64] ;  /* 0x0000002404587981 */ /* 0x000ee4000c1e1100 */
[----:B---3--:R-:W-:-:S05]  /*35d0*/  PRMT R6, R88, 0x8880, RZ ;  /* 0x0000888058067816 */ /* 0x008fca00000000ff */
[----:B------:R-:W-:-:S07]  /*35e0*/  IMAD R89, R6, R23, RZ ;  /* 0x0000001706597224 */ /* 0x000fce00078e02ff */
.L_x_95:
[----:B------:R-:W-:Y:S05]  /*35f0*/  BSYNC B1 ;  /* 0x0000000000017941 */ /* 0x000fea0003800000 */
.L_x_94:
[----:B---3--:R-:W-:Y:S01]  /*3600*/  @!P1 IMAD R7, R24, R22, R89 ;  /* 0x0000001618079224 */ /* 0x008fe200078e0259 */
[----:B------:R-:W-:Y:S01]  /*3610*/  BSSY B1, `(.L_x_96) ;  /* 0x0000007000017945 */ /* 0x000fe20003800000 */
[----:B------:R-:W-:-:S03]  /*3620*/  IMAD.IADD R96, R57, 0x1, R97 ;  /* 0x0000000139607824 */ /* 0x000fc600078e0261 */
[----:B------:R0:W-:Y:S01]  /*3630*/  @!P1 STG.E.U8 desc[UR36][R8.64], R7 ;  /* 0x0000000708009986 */ /* 0x0001e2000c101124 */
[----:B------:R-:W-:Y:S05]  /*3640*/  @P5 BRA `(.L_x_97) ;  /* 0x00000000000c5947 */ /* 0x000fea0003800000 */
[----:B------:R-:W2:Y:S02]  /*3650*/  LDG.E.U8 R88, desc[UR36][R4.64+0x1] ;  /* 0x0000012404587981 */ /* 0x000ea4000c1e1100 */
[----:B--2---:R-:W-:-:S05]  /*3660*/  PRMT R6, R88, 0x8880, RZ ;  /* 0x0000888058067816 */ /* 0x004fca00000000ff */
[----:B------:R-:W-:-:S07]  /*3670*/  IMAD R89, R6, R23, RZ ;  /* 0x0000001706597224 */ /* 0x000fce00078e02ff */
.L_x_97:
[----:B------:R-:W-:Y:S05]  /*3680*/  BSYNC B1 ;  /* 0x0000000000017941 */ /* 0x000fea0003800000 */
.L_x_96:
[----:B------:R-:W-:Y:S01]  /*3690*/  ISETP.LT.OR P1, PT, R3, 0x1, !P0 ;  /* 0x000000010300780c */ /* 0x000fe20004721670 */
[----:B------:R-:W-:Y:S01]  /*36a0*/  @!P5 IMAD R25, R25, R22, R89 ;  /* 0x000000161919d224 */ /* 0x000fe200078e0259 */
[----:B------:R-:W-:Y:S01]  /*36b0*/  BSSY B1, `(.L_x_98) ;  /* 0x000000a000017945 */ /* 0x000fe20003800000 */
[----:B------:R-:W-:Y:S02]  /*36c0*/  IADD3.X R13, R21, R13, R96, P4, P3 ;  /* 0x0000000d150d7210 */ /* 0x000fe400027e6460 */
[C---:B------:R-:W-:Y:S01]  /*36d0*/  ISETP.LT.OR P4, PT, R3.reuse, 0x2, !P0 ;  /* 0x000000020300780c */ /* 0x040fe20004781670 */
[----:B------:R2:W-:Y:S01]  /*36e0*/  @!P5 STG.E.U8 desc[UR36][R8.64+0x1], R25 ;  /* 0x000001190800d986 */ /* 0x0005e2000c101124 */
[C---:B------:R-:W-:Y:S02]  /*36f0*/  ISETP.LT.OR P5, PT, R3.reuse, 0x9, !P2 ;  /* 0x000000090300780c */ /* 0x040fe400057a1670 */
[----:B------:R-:W-:-:S04]  /*3700*/  ISETP.LT.OR P3, PT, R3, 0xa, !P2 ;  /* 0x0000000a0300780c */ /* 0x000fc80005761670 */
[----:B------:R-:W-:Y:S09]  /*3710*/  @P1 BRA `(.L_x_99) ;  /* 0x00000000000c1947 */ /* 0x000ff20003800000 */
[----:B------:R-:W3:Y:S02]  /*3720*/  LDG.E.U8 R88, desc[UR36][R12.64] ;  /* 0x000000240c587981 */ /* 0x000ee4000c1e1100 */
[----:B---3--:R-:W-:-:S05]  /*3730*/  PRMT R6, R88, 0x8880, RZ ;  /* 0x0000888058067816 */ /* 0x008fca00000000ff */
[----:B------:R-:W-:-:S07]  /*3740*/  IMAD R89, R6, R23, RZ ;  /* 0x0000001706597224 */ /* 0x000fce00078e02ff */
.L_x_99:
[----:B------:R-:W-:Y:S05]  /*3750*/  BSYNC B1 ;  /* 0x0000000000017941 */ /* 0x000fea0003800000 */
.L_x_98:
[----:B0-----:R-:W-:Y:S01]  /*3760*/  @!P1 IMAD R7, R26, R22, R89 ;  /* 0x000000161a079224 */ /* 0x001fe200078e0259 */
[----:B------:R-:W-:Y:S04]  /*3770*/  BSSY B1, `(.L_x_100) ;  /* 0x0000006000017945 */ /* 0x000fe80003800000 */
[----:B------:R0:W-:Y:S01]  /*3780*/  @!P1 STG.E.U8 desc[UR36][R10.64], R7 ;  /* 0x000000070a009986 */ /* 0x0001e2000c101124 */
[----:B------:R-:W-:Y:S05]  /*3790*/  @P4 BRA `(.L_x_101) ;  /* 0x00000000000c4947 */ /* 0x000fea0003800000 */
[----:B------:R-:W3:Y:S02]  /*37a0*/  LDG.E.U8 R88, desc[UR36][R12.64+0x1] ;  /* 0x000001240c587981 */ /* 0x000ee4000c1e1100 */
[----:B---3--:R-:W-:-:S05]  /*37b0*/  PRMT R6, R88, 0x8880, RZ ;  /* 0x0000888058067816 */ /* 0x008fca00000000ff */
[----:B------:R-:W-:-:S07]  /*37c0*/  IMAD R89, R6, R23, RZ ;  /* 0x0000001706597224 */ /* 0x000fce00078e02ff */
.L_x_101:
[----:B------:R-:W-:Y:S05]  /*37d0*/  BSYNC B1 ;  /* 0x0000000000017941 */ /* 0x000fea0003800000 */
.L_x_100:
[----:B------:R-:W-:Y:S01]  /*37e0*/  @!P4 IMAD R27, R27, R22, R89 ;  /* 0x000000161b1bc224 */ /* 0x000fe200078e0259 */
[----:B------:R-:W-:Y:S04]  /*37f0*/  BSSY B1, `(.L_x_102) ;  /* 0x0000006000017945 */ /* 0x000fe80003800000 */
[----:B------:R3:W-:Y:S01]  /*3800*/  @!P4 STG.E.U8 desc[UR36][R10.64+0x1], R27 ;  /* 0x0000011b0a00c986 */ /* 0x0007e2000c101124 */
[----:B------:R-:W-:Y:S05]  /*3810*/  @P5 BRA `(.L_x_103) ;  /* 0x00000000000c5947 */ /* 0x000fea0003800000 */
[----:B------:R-:W5:Y:S02]  /*3820*/  LDG.E.U8 R88, desc[UR36][R4.64+0x8] ;  /* 0x0000082404587981 */ /* 0x000f64000c1e1100 */
[----:B-----5:R-:W-:-:S05]  /*3830*/  PRMT R6, R88, 0x8880, RZ ;  /* 0x0000888058067816 */ /* 0x020fca00000000ff */
[----:B------:R-:W-:-:S07]  /*3840*/  IMAD R89, R6, R23, RZ ;  /* 0x0000001706597224 */ /* 0x000fce00078e02ff */
.L_x_103:
[----:B------:R-:W-:Y:S05]  /*3850*/  BSYNC B1 ;  /* 0x0000000000017941 */ /* 0x000fea0003800000 */
.L_x_102:
[----:B0-----:R-:W-:Y:S01]  /*3860*/  @!P5 IMAD R7, R28, R22, R89 ;  /* 0x000000161c07d224 */ /* 0x001fe200078e0259 */
[----:B------:R-:W-:Y:S04]  /*3870*/  BSSY B1, `(.L_x_104) ;  /* 0x0000006000017945 */ /* 0x000fe80003800000 */
[----:B------:R0:W-:Y:S01]  /*3880*/  @!P5 STG.E.U8 desc[UR36][R8.64+0x8], R7 ;  /* 0x000008070800d986 */ /* 0x0001e2000c101124 */
[----:B------:R-:W-:Y:S05]  /*3890*/  @P3 BRA `(.L_x_105) ;  /* 0x00000000000c3947 */ /* 0x000fea0003800000 */
[----:B------:R-:W5:Y:S02]  /*38a0*/  LDG.E.U8 R88, desc[UR36][R4.64+0x9] ;  /* 0x0000092404587981 */ /* 0x000f64000c1e1100 */
[----:B-----5:R-:W-:-:S05]  /*38b0*/  PRMT R6, R88, 0x8880, RZ ;  /* 0x0000888058067816 */ /* 0x020fca00000000ff */
[----:B------:R-:W-:-:S07]  /*38c0*/  IMAD R89, R6, R23, RZ ;  /* 0x0000001706597224 */ /* 0x000fce00078e02ff */
.L_x_105:
[----:B------:R-:W-:Y:S05]  /*38d0*/  BSYNC B1 ;  /* 0x0000000000017941 */ /* 0x000fea0003800000 */
.L_x_104:
[----:B------:R-:W-:Y:S01]  /*38e0*/  ISETP.LT.OR P5, PT, R3, 0x9, !P0 ;  /* 0x000000090300780c */ /* 0x000fe200047a1670 */
[----:B------:R-:W-:Y:S01]  /*38f0*/  @!P3 IMAD R29, R29, R22, R89 ;  /* 0x000000161d1db224 */ /* 0x000fe200078e0259 */
        /* <DEDUP_REMOVED lines=9> */
.L_x_107:
[----:B------:R-:W-:Y:S05]  /*3990*/  BSYNC B1 ;  /* 0x0000000000017941 */ /* 0x000fea0003800000 */
.L_x_106:
[----:B0-----:R-:W-:Y:S01]  /*39a0*/  @!P5 IMAD R7, R30, R22, R89 ;  /* 0x000000161e07d224 */ /* 0x001fe200078e0259 */
[----:B------:R-:W-:Y:S04]  /*39b0*/  BSSY B1, `(.L_x_108) ;  /* 0x0000006000017945 */ /* 0x000fe80003800000 */
[----:B------:R0:W-:Y:S01]  /*39c0*/  @!P5 STG.E.U8 desc[UR36][R10.64+0x8], R7 ;  /* 0x000008070a00d986 */ /* 0x0001e2000c101124 */
[----:B------:R-:W-:Y:S05]  /*39d0*/  @P4 BRA `(.L_x_109) ;  /* 0x00000000000c4947 */ /* 0x000fea0003800000 */
[----:B------:R-:W5:Y:S02]  /*39e0*/  LDG.E.U8 R88, desc[UR36][R12.64+0x9] ;  /* 0x000009240c587981 */ /* 0x000f64000c1e1100 */
[----:B-----5:R-:W-:-:S05]  /*39f0*/  PRMT R6, R88, 0x8880, RZ ;  /* 0x0000888058067816 */ /* 0x020fca00000000ff */
[----:B------:R-:W-:-:S07]  /*3a00*/  IMAD R89, R6, R23, RZ ;  /* 0x0000001706597224 */ /* 0x000fce00078e02ff */
.L_x_109:
[----:B------:R-:W-:Y:S05]  /*3a10*/  BSYNC B1 ;  /* 0x0000000000017941 */ /* 0x000fea0003800000 */
.L_x_108:
[----:B------:R-:W-:Y:S01]  /*3a20*/  @!P4 IMAD R31, R31, R22, R89 ;  /* 0x000000161f1fc224 */ /* 0x000fe200078e0259 */
[----:B------:R-:W-:Y:S04]  /*3a30*/  BSSY B1, `(.L_x_110) ;  /* 0x0000006000017945 */ /* 0x000fe80003800000 */
[----:B------:R0:W-:Y:S01]  /*3a40*/  @!P4 STG.E.U8 desc[UR36][R10.64+0x9], R31 ;  /* 0x0000091f0a00c986 */ /* 0x0001e2000c101124 */
[----:B------:R-:W-:Y:S05]  /*3a50*/  @P3 BRA `(.L_x_111) ;  /* 0x00000000000c3947 */ /* 0x000fea0003800000 */
[----:B------:R-:W5:Y:S02]  /*3a60*/  LDG.E.U8 R88, desc[UR36][R4.64+0x10] ;  /* 0x0000102404587981 */ /* 0x000f64000c1e1100 */
[----:B-----5:R-:W-:-:S05]  /*3a70*/  PRMT R6, R88, 0x8880, RZ ;  /* 0x0000888058067816 */ /* 0x020fca00000000ff */
[----:B------:R-:W-:-:S07]  /*3a80*/  IMAD R89, R6, R23, RZ ;  /* 0x0000001706597224 */ /* 0x000fce00078e02ff */
.L_x_111:
[----:B------:R-:W-:Y:S05]  /*3a90*/  BSYNC B1 ;  /* 0x0000000000017941 */ /* 0x000fea0003800000 */
.L_x_110:
[----:B0-----:R-:W-:Y:S01]  /*3aa0*/  @!P3 IMAD R7, R32, R22, R89 ;  /* 0x000000162007b224 */ /* 0x001fe200078e0259 */
[----:B------:R-:W-:Y:S04]  /*3ab0*/  BSSY B1, `(.L_x_112) ;  /* 0x0000006000017945 */ /* 0x000fe80003800000 */
[----:B------:R0:W-:Y:S01]  /*3ac0*/  @!P3 STG.E.U8 desc[UR36][R8.64+0x10], R7 ;  /* 0x000010070800b986 */ /* 0x0001e2000c101124 */
[----:B------:R-:W-:Y:S05]  /*3ad0*/  @P1 BRA `(.L_x_113) ;  /* 0x00000000000c1947 */ /* 0x000fea0003800000 */
[----:B------:R-:W5:Y:S02]  /*3ae0*/  LDG.E.U8 R88, desc[UR36][R4.64+0x11] ;  /* 0x0000112404587981 */ /* 0x000f64000c1e1100 */
[----:B-----5:R-:W-:-:S05]  /*3af0*/  PRMT R6, R88, 0x8880, RZ ;  /* 0x0000888058067816 */ /* 0x020fca00000000ff */
[----:B------:R-:W-:-:S07]  /*3b00*/  IMAD R89, R6, R23, RZ ;  /* 0x0000001706597224 */ /* 0x000fce00078e02ff */
.L_x_113:
[----:B------:R-:W-:Y:S05]  /*3b10*/  BSYNC B1 ;  /* 0x0000000000017941 */ /* 0x000fea0003800000 */
.L_x_112:
        /* <DEDUP_REMOVED lines=11> */
.L_x_115:
[----:B------:R-:W-:Y:S05]  /*3bd0*/  BSYNC B1 ;  /* 0x0000000000017941 */ /* 0x000fea0003800000 */
.L_x_114:
[----:B0-----:R-:W-:Y:S01]  /*3be0*/  @!P4 IMAD R7, R34, R22, R89 ;  /* 0x000000162207c224 */ /* 0x001fe200078e0259 */
[----:B------:R-:W-:Y:S04]  /*3bf0*/  BSSY B1, `(.L_x_116) ;  /* 0x0000006000017945 */ /* 0x000fe80003800000 */
[----:B------:R0:W-:Y:S01]  /*3c00*/  @!P4 STG.E.U8 desc[UR36][R10.64+0x10], R7 ;  /* 0x000010070a00c986 */ /* 0x0001e2000c101124 */
[----:B------:R-:W-:Y:S05]  /*3c10*/  @P3 BRA `(.L_x_117) ;  /* 0x00000000000c3947 */ /* 0x000fea0003800000 */
[----:B------:R-:W5:Y:S02]  /*3c20*/  LDG.E.U8 R88, desc[UR36][R12.64+0x11] ;  /* 0x000011240c587981 */ /* 0x000f64000c1e1100 */
[----:B-----5:R-:W-:-:S05]  /*3c30*/  PRMT R6, R88, 0x8880, RZ ;  /* 0x0000888058067816 */ /* 0x020fca00000000ff */
[----:B------:R-:W-:-:S07]  /*3c40*/  IMAD R89, R6, R23, RZ ;  /* 0x0000001706597224 */ /* 0x000fce00078e02ff */
.L_x_117:
[----:B------:R-:W-:Y:S05]  /*3c50*/  BSYNC B1 ;  /* 0x0000000000017941 */ /* 0x000fea0003800000 */
.L_x_116:
[----:B------:R-:W-:Y:S01]  /*3c60*/  @!P3 IMAD R35, R35, R22, R89 ;  /* 0x000000162323b224 */ /* 0x000fe200078e0259 */
[----:B------:R-:W-:Y:S04]  /*3c70*/  BSSY B1, `(.L_x_118) ;  /* 0x0000006000017945 */ /* 0x000fe80003800000 */
[----:B------:R0:W-:Y:S01]  /*3c80*/  @!P3 STG.E.U8 desc[UR36][R10.64+0x11], R35 ;  /* 0x000011230a00b986 */ /* 0x0001e2000c101124 */
[----:B------:R-:W-:Y:S05]  /*3c90*/  @P5 BRA `(.L_x_119) ;  /* 0x00000000000c5947 */ /* 0x000fea0003800000 */
[----:B------:R-:W5:Y:S02]  /*3ca0*/  LDG.E.U8 R88, desc[UR36][R4.64+0x18] ;  /* 0x0000182404587981 */ /* 0x000f64000c1e1100 */
[----:B-----5:R-:W-:-:S05]  /*3cb0*/  PRMT R6, R88, 0x8880, RZ ;  /* 0x0000888058067816 */ /* 0x020fca00000000ff */
[----:B------:R-:W-:-:S07]  /*3cc0*/  IMAD R89, R6, R23, RZ ;  /* 0x0000001706597224 */ /* 0x000fce00078e02ff */
.L_x_119:
[----:B------:R-:W-:Y:S05]  /*3cd0*/  BSYNC B1 ;  /* 0x0000000000017941 */ /* 0x000fea0003800000 */
.L_x_118:
[----:B0-----:R-:W-:Y:S01]  /*3ce0*/  @!P5 IMAD R7, R36, R22, R89 ;  /* 0x000000162407d224 */ /* 0x001fe200078e0259 */
[----:B------:R-:W-:Y:S04]  /*3cf0*/  BSSY B1, `(.L_x_120) ;  /* 0x0000006000017945 */ /* 0x000fe80003800000 */
[----:B------:R0:W-:Y:S01]  /*3d00*/  @!P5 STG.E.U8 desc[UR36][R8.64+0x18], R7 ;  /* 0x000018070800d986 */ /* 0x0001e2000c101124 */
[----:B------:R-:W-:Y:S05]  /*3d10*/  @P1 BRA `(.L_x_121) ;  /* 0x00000000000c1947 */ /* 0x000fea0003800000 */
[----:B------:R-:W5:Y:S02]  /*3d20*/  LDG.E.U8 R88, desc[UR36][R4.64+0x19] ;  /* 0x0000192404587981 */ /* 0x000f64000c1e1100 */
[----:B-----5:R-:W-:-:S05]  /*3d30*/  PRMT R6, R88, 0x8880, RZ ;  /* 0x0000888058067816 */ /* 0x020fca00000000ff */
[----:B------:R-:W-:-:S07]  /*3d40*/  IMAD R89, R6, R23, RZ ;  /* 0x0000001706597224 */ /* 0x000fce00078e02ff */
.L_x_121:
[----:B------:R-:W-:Y:S05]  /*3d50*/  BSYNC B1 ;  /* 0x0000000000017941 */ /* 0x000fea0003800000 */
.L_x_120:
        /* <DEDUP_REMOVED lines=11> */
.L_x_123:
[----:B------:R-:W-:Y:S05]  /*3e10*/  BSYNC B1 ;  /* 0x0000000000017941 */ /* 0x000fea0003800000 */
.L_x_122:
[----:B0-----:R-:W-:Y:S01]  /*3e20*/  @!P4 IMAD R7, R38, R22, R89 ;  /* 0x000000162607c224 */ /* 0x001fe200078e0259 */
[----:B------:R-:W-:Y:S04]  /*3e30*/  BSSY B1, `(.L_x_124) ;  /* 0x0000006000017945 */ /* 0x000fe80003800000 */
[----:B------:R0:W-:Y:S01]  /*3e40*/  @!P4 STG.E.U8 desc[UR36][R10.64+0x18], R7 ;  /* 0x000018070a00c986 */ /* 0x0001e2000c101124 */
[----:B------:R-:W-:Y:S05]  /*3e50*/  @P3 BRA `(.L_x_125) ;  /* 0x00000000000c3947 */ /* 0x000fea0003800000 */
[----:B------:R-:W5:Y:S02]  /*3e60*/  LDG.E.U8 R88, desc[UR36][R12.64+0x19] ;  /* 0x000019240c587981 */ /* 0x000f64000c1e1100 */
[----:B-----5:R-:W-:-:S05]  /*3e70*/  PRMT R6, R88, 0x8880, RZ ;  /* 0x0000888058067816 */ /* 0x020fca00000000ff */
[----:B------:R-:W-:-:S07]  /*3e80*/  IMAD R89, R6, R23, RZ ;  /* 0x0000001706597224 */ /* 0x000fce00078e02ff */
.L_x_125:
[----:B------:R-:W-:Y:S05]  /*3e90*/  BSYNC B1 ;  /* 0x0000000000017941 */ /* 0x000fea0003800000 */
.L_x_124:
[----:B------:R-:W-:Y:S01]  /*3ea0*/  @!P3 IMAD R39, R39, R22, R89 ;  /* 0x000000162727b224 */ /* 0x000fe200078e0259 */
[----:B------:R-:W-:Y:S04]  /*3eb0*/  BSSY B1, `(.L_x_126) ;  /* 0x0000006000017945 */ /* 0x000fe80003800000 */
[----:B------:R0:W-:Y:S01]  /*3ec0*/  @!P3 STG.E.U8 desc[UR36][R10.64+0x19], R39 ;  /* 0x000019270a00b986 */ /* 0x0001e2000c101124 */
[----:B------:R-:W-:Y:S05]  /*3ed0*/  @P5 BRA `(.L_x_127) ;  /* 0x00000000000c5947 */ /* 0x000fea0003800000 */
[----:B------:R-:W5:Y:S02]  /*3ee0*/  LDG.E.U8 R88, desc[UR36][R4.64+0x20] ;  /* 0x0000202404587981 */ /* 0x000f64000c1e1100 */
[----:B-----5:R-:W-:-:S05]  /*3ef0*/  PRMT R6, R88, 0x8880, RZ ;  /* 0x0000888058067816 */ /* 0x020fca00000000ff */
[----:B------:R-:W-:-:S07]  /*3f00*/  IMAD R89, R6, R23, RZ ;  /* 0x0000001706597224 */ /* 0x000fce00078e02ff */
.L_x_127:
[----:B------:R-:W-:Y:S05]  /*3f10*/  BSYNC B1 ;  /* 0x0000000000017941 */ /* 0x000fea0003800000 */
.L_x_126:
[----:B0-----:R-:W-:Y:S01]  /*3f20*/  @!P5 IMAD R7, R40, R22, R89 ;  /* 0x000000162807d224 */ /* 0x001fe200078e0259 */
[----:B------:R-:W-:Y:S04]  /*3f30*/  BSSY B1, `(.L_x_128) ;  /* 0x0000006000017945 */ /* 0x000fe80003800000 */
[----:B------:R0:W-:Y:S01]  /*3f40*/  @!P5 STG.E.U8 desc[UR36][R8.64+0x20], R7 ;  /* 0x000020070800d986 */ /* 0x0001e2000c101124 */
[----:B------:R-:W-:Y:S05]  /*3f50*/  @P1 BRA `(.L_x_129) ;  /* 0x00000000000c1947 */ /* 0x000fea0003800000 */
[----:B------:R-:W5:Y:S02]  /*3f60*/  LDG.E.U8 R88, desc[UR36][R4.64+0x21] ;  /* 0x0000212404587981 */ /* 0x000f64000c1e1100 */
[----:B-----5:R-:W-:-:S05]  /*3f70*/  PRMT R6, R88, 0x8880, RZ ;  /* 0x0000888058067816 */ /* 0x020fca00000000ff */
[----:B------:R-:W-:-:S07]  /*3f80*/  IMAD R89, R6, R23, RZ ;  /* 0x0000001706597224 */ /* 0x000fce00078e02ff */
.L_x_129:
[----:B------:R-:W-:Y:S05]  /*3f90*/  BSYNC B1 ;  /* 0x0000000000017941 */ /* 0x000fea0003800000 */
.L_x_128:
        /* <DEDUP_REMOVED lines=11> */
.L_x_131:
[----:B------:R-:W-:Y:S05]  /*4050*/  BSYNC B1 ;  /* 0x0000000000017941 */ /* 0x000fea0003800000 */
.L_x_130:
[----:B0-----:R-:W-:Y:S01]  /*4060*/  @!P4 IMAD R7, R42, R22, R89 ;  /* 0x000000162a07c224 */ /* 0x001fe200078e0259 */
[----:B------:R-:W-:Y:S04]  /*4070*/  BSSY B1, `(.L_x_132) ;  /* 0x0000006000017945 */ /* 0x000fe80003800000 */
[----:B------:R0:W-:Y:S01]  /*4080*/  @!P4 STG.E.U8 desc[UR36][R10.64+0x20], R7 ;  /* 0x000020070a00c986 */ /* 0x0001e2000c101124 */
[----:B------:R-:W-:Y:S05]  /*4090*/  @P3 BRA `(.L_x_133) ;  /* 0x00000000000c3947 */ /* 0x000fea0003800000 */
[----:B------:R-:W5:Y:S02]  /*40a0*/  LDG.E.U8 R88, desc[UR36][R12.64+0x21] ;  /* 0x000021240c587981 */ /* 0x000f64000c1e1100 */
[----:B-----5:R-:W-:-:S05]  /*40b0*/  PRMT R6, R88, 0x8880, RZ ;  /* 0x0000888058067816 */ /* 0x020fca00000000ff */
[----:B------:R-:W-:-:S07]  /*40c0*/  IMAD R89, R6, R23, RZ ;  /* 0x0000001706597224 */ /* 0x000fce00078e02ff */
.L_x_133:
[----:B------:R-:W-:Y:S05]  /*40d0*/  BSYNC B1 ;  /* 0x0000000000017941 */ /* 0x000fea0003800000 */
.L_x_132:
[----:B------:R-:W-:Y:S01]  /*40e0*/  @!P3 IMAD R43, R43, R22, R89 ;  /* 0x000000162b2bb224 */ /* 0x000fe200078e0259 */
[----:B------:R-:W-:Y:S04]  /*40f0*/  BSSY B1, `(.L_x_134) ;  /* 0x0000006000017945 */ /* 0x000fe80003800000 */
[----:B------:R0:W-:Y:S01]  /*4100*/  @!P3 STG.E.U8 desc[UR36][R10.64+0x21], R43 ;  /* 0x0000212b0a00b986 */ /* 0x0001e2000c101124 */
[----:B------:R-:W-:Y:S05]  /*4110*/  @P5 BRA `(.L_x_135) ;  /* 0x00000000000c5947 */ /* 0x000fea0003800000 */
[----:B------:R-:W5:Y:S02]  /*4120*/  LDG.E.U8 R88, desc[UR36][R4.64+0x28] ;  /* 0x0000282404587981 */ /* 0x000f64000c1e1100 */
[----:B-----5:R-:W-:-:S05]  /*4130*/  PRMT R6, R88, 0x8880, RZ ;  /* 0x0000888058067816 */ /* 0x020fca00000000ff */
[----:B------:R-:W-:-:S07]  /*4140*/  IMAD R89, R6, R23, RZ ;  /* 0x0000001706597224 */ /* 0x000fce00078e02ff */
.L_x_135:
[----:B------:R-:W-:Y:S05]  /*4150*/  BSYNC B1 ;  /* 0x0000000000017941 */ /* 0x000fea0003800000 */
.L_x_134:
[----:B0-----:R-:W-:Y:S01]  /*4160*/  @!P5 IMAD R7, R44, R22, R89 ;  /* 0x000000162c07d224 */ /* 0x001fe200078e0259 */
[----:B------:R-:W-:Y:S04]  /*4170*/  BSSY B1, `(.L_x_136) ;  /* 0x0000006000017945 */ /* 0x000fe80003800000 */
[----:B------:R0:W-:Y:S01]  /*4180*/  @!P5 STG.E.U8 desc[UR36][R8.64+0x28], R7 ;  /* 0x000028070800d986 */ /* 0x0001e2000c101124 */
[----:B------:R-:W-:Y:S05]  /*4190*/  @P1 BRA `(.L_x_137) ;  /* 0x00000000000c1947 */ /* 0x000fea0003800000 */
[----:B------:R-:W5:Y:S02]  /*41a0*/  LDG.E.U8 R88, desc[UR36][R4.64+0x29] ;  /* 0x0000292404587981 */ /* 0x000f64000c1e1100 */
[----:B-----5:R-:W-:-:S05]  /*41b0*/  PRMT R6, R88, 0x8880, RZ ;  /* 0x0000888058067816 */ /* 0x020fca00000000ff */
[----:B------:R-:W-:-:S07]  /*41c0*/  IMAD R89, R6, R23, RZ ;  /* 0x0000001706597224 */ /* 0x000fce00078e02ff */
.L_x_137:
[----:B------:R-:W-:Y:S05]  /*41d0*/  BSYNC B1 ;  /* 0x0000000000017941 */ /* 0x000fea0003800000 */
.L_x_136:
        /* <DEDUP_REMOVED lines=11> */
.L_x_139:
[----:B------:R-:W-:Y:S05]  /*4290*/  BSYNC B1 ;  /* 0x0000000000017941 */ /* 0x000fea0003800000 */
.L_x_138:
[----:B0-----:R-:W-:Y:S01]  /*42a0*/  @!P4 IMAD R7, R46, R22, R89 ;  /* 0x000000162e07c224 */ /* 0x001fe200078e0259 */
[----:B------:R-:W-:Y:S04]  /*42b0*/  BSSY B1, `(.L_x_140) ;  /* 0x0000006000017945 */ /* 0x000fe80003800000 */
[----:B------:R0:W-:Y:S01]  /*42c0*/  @!P4 STG.E.U8 desc[UR36][R10.64+0x28], R7 ;  /* 0x000028070a00c986 */ /* 0x0001e2000c101124 */
[----:B------:R-:W-:Y:S05]  /*42d0*/  @P3 BRA `(.L_x_141) ;  /* 0x00000000000c3947 */ /* 0x000fea0003800000 */
[----:B------:R-:W5:Y:S02]  /*42e0*/  LDG.E.U8 R88, desc[UR36][R12.64+0x29] ;  /* 0x000029240c587981 */ /* 0x000f64000c1e1100 */
[----:B-----5:R-:W-:-:S05]  /*42f0*/  PRMT R6, R88, 0x8880, RZ ;  /* 0x0000888058067816 */ /* 0x020fca00000000ff */
[----:B------:R-:W-:-:S07]  /*4300*/  IMAD R89, R6, R23, RZ ;  /* 0x0000001706597224 */ /* 0x000fce00078e02ff */
.L_x_141:
[----:B------:R-:W-:Y:S05]  /*4310*/  BSYNC B1 ;  /* 0x0000000000017941 */ /* 0x000fea0003800000 */
.L_x_140:
[----:B------:R-:W-:Y:S01]  /*4320*/  @!P3 IMAD R47, R47, R22, R89 ;  /* 0x000000162f2fb224 */ /* 0x000fe200078e0259 */
[----:B------:R-:W-:Y:S04]  /*4330*/  BSSY B1, `(.L_x_142) ;  /* 0x0000006000017945 */ /* 0x000fe80003800000 */
[----:B------:R0:W-:Y:S01]  /*4340*/  @!P3 STG.E.U8 desc[UR36][R10.64+0x29], R47 ;  /* 0x0000292f0a00b986 */ /* 0x0001e2000c101124 */
[----:B------:R-:W-:Y:S05]  /*4350*/  @P5 BRA `(.L_x_143) ;  /* 0x00000000000c5947 */ /* 0x000fea0003800000 */
[----:B------:R-:W5:Y:S02]  /*4360*/  LDG.E.U8 R88, desc[UR36][R4.64+0x30] ;  /* 0x0000302404587981 */ /* 0x000f64000c1e1100 */
[----:B-----5:R-:W-:-:S05]  /*4370*/  PRMT R6, R88, 0x8880, RZ ;  /* 0x0000888058067816 */ /* 0x020fca00000000ff */
[----:B------:R-:W-:-:S07]  /*4380*/  IMAD R89, R6, R23, RZ ;  /* 0x0000001706597224 */ /* 0x000fce00078e02ff */
.L_x_143:
[----:B------:R-:W-:Y:S05]  /*4390*/  BSYNC B1 ;  /* 0x0000000000017941 */ /* 0x000fea0003800000 */
.L_x_142:
[----:B0-----:R-:W-:Y:S01]  /*43a0*/  @!P5 IMAD R7, R48, R22, R89 ;  /* 0x000000163007d224 */ /* 0x001fe200078e0259 */
[----:B------:R-:W-:Y:S04]  /*43b0*/  BSSY B1, `(.L_x_144) ;  /* 0x0000006000017945 */ /* 0x000fe80003800000 */
[----:B------:R0:W-:Y:S01]  /*43c0*/  @!P5 STG.E.U8 desc[UR36][R8.64+0x30], R7 ;  /* 0x000030070800d986 */ /* 0x0001e2000c101124 */
[----:B------:R-:W-:Y:S05]  /*43d0*/  @P1 BRA `(.L_x_145) ;  /* 0x00000000000c1947 */ /* 0x000fea0003800000 */
[----:B------:R-:W5:Y:S02]  /*43e0*/  LDG.E.U8 R88, desc[UR36][R4.64+0x31] ;  /* 0x0000312404587981 */ /* 0x000f64000c1e1100 */
[----:B-----5:R-:W-:-:S05]  /*43f0*/  PRMT R6, R88, 0x8880, RZ ;  /* 0x0000888058067816 */ /* 0x020fca00000000ff */
[----:B------:R-:W-:-:S07]  /*4400*/  IMAD R89, R6, R23, RZ ;  /* 0x0000001706597224 */ /* 0x000fce00078e02ff */
.L_x_145:
[----:B------:R-:W-:Y:S05]  /*4410*/  BSYNC B1 ;  /* 0x0000000000017941 */ /* 0x000fea0003800000 */
.L_x_144:
[----:B------:R-:W-:Y:S01]  /*4420*/  ISETP.LT.OR P4, PT, R3, 0x31, !P0 ;  /* 0x000000310300780c */ /* 0x000fe20004781670 */
[----:B------:R-:W-:Y:S01]  /*4430*/  @!P1 IMAD R49, R49, R22, R89 ;  /* 0x0000001631319224 */ /* 0x000fe200078e0259 */
[----:B------:R-:W-:Y:S01]  /*4440*/  BSSY B1, `(.L_x_146) ;  /* 0x000000a000017945 */ /* 0x000fe20003800000 */
[C---:B------:R-:W-:Y:S02]  /*4450*/  ISETP.LT.OR P3, PT, R3.reuse, 0x32, !P0 ;  /* 0x000000320300780c */ /* 0x040fe40004761670 */
[C---:B------:R-:W-:Y:S01]  /*4460*/  ISETP.LT.OR P5, PT, R3.reuse, 0x39, !P0 ;  /* 0x000000390300780c */ /* 0x040fe200047a1670 */
[----:B------:R0:W-:Y:S01]  /*4470*/  @!P1 STG.E.U8 desc[UR36][R8.64+0x31], R49 ;  /* 0x0000313108009986 */ /* 0x0001e2000c101124 */
[C---:B------:R-:W-:Y:S02]  /*4480*/  ISETP.LT.OR P1, PT, R3.reuse, 0x39, !P2 ;  /* 0x000000390300780c */ /* 0x040fe40005721670 */
[----:B------:R-:W-:-:S04]  /*4490*/  ISETP.LT.OR P2, PT, R3, 0x3a, !P2 ;  /* 0x0000003a0300780c */ /* 0x000fc80005741670 */
[----:B------:R-:W-:Y:S09]  /*44a0*/  @P4 BRA `(.L_x_147) ;  /* 0x00000000000c4947 */ /* 0x000ff20003800000 */
[----:B------:R-:W5:Y:S02]  /*44b0*/  LDG.E.U8 R88, desc[UR36][R12.64+0x30] ;  /* 0x000030240c587981 */ /* 0x000f64000c1e1100 */
[----:B-----5:R-:W-:-:S05]  /*44c0*/  PRMT R6, R88, 0x8880, RZ ;  /* 0x0000888058067816 */ /* 0x020fca00000000ff */
[----:B------:R-:W-:-:S07]  /*44d0*/  IMAD R89, R6, R23, RZ ;  /* 0x0000001706597224 */ /* 0x000fce00078e02ff */
.L_x_147:
[----:B------:R-:W-:Y:S05]  /*44e0*/  BSYNC B1 ;  /* 0x0000000000017941 */ /* 0x000fea0003800000 */
.L_x_146:
[----:B0-----:R-:W-:Y:S01]  /*44f0*/  @!P4 IMAD R7, R50, R22, R89 ;  /* 0x000000163207c224 */ /* 0x001fe200078e0259 */
[----:B------:R-:W-:Y:S04]  /*4500*/  BSSY B1, `(.L_x_148) ;  /* 0x0000006000017945 */ /* 0x000fe80003800000 */
[----:B------:R0:W-:Y:S01]  /*4510*/  @!P4 STG.E.U8 desc[UR36][R10.64+0x30], R7 ;  /* 0x000030070a00c986 */ /* 0x0001e2000c101124 */
[----:B------:R-:W-:Y:S05]  /*4520*/  @P3 BRA `(.L_x_149) ;  /* 0x00000000000c3947 */ /* 0x000fea0003800000 */
[----:B------:R-:W5:Y:S02]  /*4530*/  LDG.E.U8 R88, desc[UR36][R12.64+0x31] ;  /* 0x000031240c587981 */ /* 0x000f64000c1e1100 */
[----:B-----5:R-:W-:-:S05]  /*4540*/  PRMT R6, R88, 0x8880, RZ ;  /* 0x0000888058067816 */ /* 0x020fca00000000ff */
[----:B------:R-:W-:-:S07]  /*4550*/  IMAD R89, R6, R23, RZ ;  /* 0x0000001706597224 */ /* 0x000fce00078e02ff */
.L_x_149:
[----:B------:R-:W-:Y:S05]  /*4560*/  BSYNC B1 ;  /* 0x0000000000017941 */ /* 0x000fea0003800000 */
.L_x_148:
[----:B------:R-:W-:Y:S01]  /*4570*/  @!P3 IMAD R51, R51, R22, R89 ;  /* 0x000000163333b224 */ /* 0x000fe200078e0259 */
[----:B------:R-:W-:Y:S04]  /*4580*/  BSSY B1, `(.L_x_150) ;  /* 0x0000006000017945 */ /* 0x000fe80003800000 */
[----:B------:R0:W-:Y:S01]  /*4590*/  @!P3 STG.E.U8 desc[UR36][R10.64+0x31], R51 ;  /* 0x000031330a00b986 */ /* 0x0001e2000c101124 */
[----:B------:R-:W-:Y:S05]  /*45a0*/  @P1 BRA `(.L_x_151) ;  /* 0x00000000000c1947 */ /* 0x000fea0003800000 */
[----:B------:R-:W5:Y:S02]  /*45b0*/  LDG.E.U8 R88, desc[UR36][R4.64+0x38] ;  /* 0x0000382404587981 */ /* 0x000f64000c1e1100 */
[----:B-----5:R-:W-:-:S05]  /*45c0*/  PRMT R6, R88, 0x8880, RZ ;  /* 0x0000888058067816 */ /* 0x020fca00000000ff */
[----:B------:R-:W-:-:S07]  /*45d0*/  IMAD R89, R6, R23, RZ ;  /* 0x0000001706597224 */ /* 0x000fce00078e02ff */
.L_x_151:
[----:B------:R-:W-:Y:S05]  /*45e0*/  BSYNC B1 ;  /* 0x0000000000017941 */ /* 0x000fea0003800000 */
.L_x_150:
[----:B0-----:R-:W-:Y:S01]  /*45f0*/  @!P1 IMAD R7, R52, R22, R89 ;  /* 0x0000001634079224 */ /* 0x001fe200078e0259 */
[----:B------:R-:W-:Y:S04]  /*4600*/  BSSY B1, `(.L_x_152) ;  /* 0x0000006000017945 */ /* 0x000fe80003800000 */
[----:B------:R0:W-:Y:S01]  /*4610*/  @!P1 STG.E.U8 desc[UR36][R8.64+0x38], R7 ;  /* 0x0000380708009986 */ /* 0x0001e2000c101124 */
[----:B------:R-:W-:Y:S05]  /*4620*/  @P2 BRA `(.L_x_153) ;  /* 0x00000000000c2947 */ /* 0x000fea0003800000 */
[----:B------:R-:W5:Y:S02]  /*4630*/  LDG.E.U8 R88, desc[UR36][R4.64+0x39] ;  /* 0x0000392404587981 */ /* 0x000f64000c1e1100 */
[----:B-----5:R-:W-:-:S05]  /*4640*/  PRMT R6, R88, 0x8880, RZ ;  /* 0x0000888058067816 */ /* 0x020fca00000000ff */
[----:B------:R-:W-:-:S07]  /*4650*/  IMAD R89, R6, R23, RZ ;  /* 0x0000001706597224 */ /* 0x000fce00078e02ff */
.L_x_153:
[----:B------:R-:W-:Y:S05]  /*4660*/  BSYNC B1 ;  /* 0x0000000000017941 */ /* 0x000fea0003800000 */
.L_x_152:
[----:B------:R-:W-:Y:S01]  /*4670*/  @!P2 IMAD R53, R53, R22, R89 ;  /* 0x000000163535a224 */ /* 0x000fe200078e0259 */
[----:B------:R-:W-:Y:S04]  /*4680*/  BSSY B1, `(.L_x_154) ;  /* 0x0000006000017945 */ /* 0x000fe80003800000 */
[----:B------:R0:W-:Y:S01]  /*4690*/  @!P2 STG.E.U8 desc[UR36][R8.64+0x39], R53 ;  /* 0x000039350800a986 */ /* 0x0001e2000c101124 */
[----:B------:R-:W-:Y:S05]  /*46a0*/  @P5 BRA `(.L_x_155) ;  /* 0x00000000000c5947 */ /* 0x000fea0003800000 */
[----:B------:R-:W5:Y:S02]  /*46b0*/  LDG.E.U8 R88, desc[UR36][R12.64+0x38] ;  /* 0x000038240c587981 */ /* 0x000f64000c1e1100 */
[----:B-----5:R-:W-:-:S05]  /*46c0*/  PRMT R4, R88, 0x8880, RZ ;  /* 0x0000888058047816 */ /* 0x020fca00000000ff */
[----:B------:R-:W-:-:S07]  /*46d0*/  IMAD R89, R4, R23, RZ ;  /* 0x0000001704597224 */ /* 0x000fce00078e02ff */
.L_x_155:
[----:B------:R-:W-:Y:S05]  /*46e0*/  BSYNC B1 ;  /* 0x0000000000017941 */ /* 0x000fea0003800000 */
.L_x_154:
[----:B------:R-:W-:Y:S01]  /*46f0*/  @!P5 IMAD R5, R54, R22, R89 ;  /* 0x000000163605d224 */ /* 0x000fe200078e0259 */
[----:B------:R-:W-:Y:S01]  /*4700*/  ISETP.LT.OR P0, PT, R3, 0x3a, !P0 ;  /* 0x0000003a0300780c */ /* 0x000fe20004701670 */
[----:B------:R-:W-:Y:S03]  /*4710*/  BSSY B1, `(.L_x_156) ;  /* 0x0000006000017945 */ /* 0x000fe60003800000 */
[----:B------:R0:W-:Y:S09]  /*4720*/  @!P5 STG.E.U8 desc[UR36][R10.64+0x38], R5 ;  /* 0x000038050a00d986 */ /* 0x0001f2000c101124 */
[----:B------:R-:W-:Y:S05]  /*4730*/  @P0 BRA `(.L_x_157) ;  /* 0x00000000000c0947 */ /* 0x000fea0003800000 */
[----:B------:R-:W5:Y:S02]  /*4740*/  LDG.E.U8 R88, desc[UR36][R12.64+0x39] ;  /* 0x000039240c587981 */ /* 0x000f64000c1e1100 */
[----:B-----5:R-:W-:-:S05]  /*4750*/  PRMT R4, R88, 0x8880, RZ ;  /* 0x0000888058047816 */ /* 0x020fca00000000ff */
[----:B------:R-:W-:-:S07]  /*4760*/  IMAD R89, R4, R23, RZ ;  /* 0x0000001704597224 */ /* 0x000fce00078e02ff */
.L_x_157:
[----:B------:R-:W-:Y:S05]  /*4770*/  BSYNC B1 ;  /* 0x0000000000017941 */ /* 0x000fea0003800000 */
.L_x_156:
[----:B------:R-:W-:Y:S01]  /*4780*/  IMAD R55, R55, R22, R89 ;  /* 0x0000001637377224 */ /* 0x000fe200078e0259 */
[----:B------:R-:W-:Y:S06]  /*4790*/  @P0 BRA `(.L_x_158) ;  /* 0x0000000c00180947 */ /* 0x000fec0003800000 */
[----:B------:R0:W-:Y:S01]  /*47a0*/  STG.E.U8 desc[UR36][R10.64+0x39], R55 ;  /* 0x000039370a007986 */ /* 0x0001e2000c101124 */
[----:B------:R-:W-:Y:S05]  /*47b0*/  BRA `(.L_x_158) ;  /* 0x0000000c00107947 */ /* 0x000fea0003800000 */
.L_x_29:
[C---:B------:R-:W-:Y:S02]  /*47c0*/  ISETP.GE.AND P2, PT, R100.reuse, 0x1, PT ;  /* 0x000000016400780c */ /* 0x040fe40003f46270 */
[----:B------:R-:W-:Y:S02]  /*47d0*/  ISETP.GE.AND P1, PT, R100, 0x9, PT ;  /* 0x000000096400780c */ /* 0x000fe40003f26270 */
[C---:B------:R-:W-:Y:S02]  /*47e0*/  ISETP.LT.OR P4, PT, R3.reuse, 0x1, !P2 ;  /* 0x000000010300780c */ /* 0x040fe40005781670 */
[C---:B------:R-:W-:Y:S02]  /*47f0*/  ISETP.LT.OR P5, PT, R3.reuse, 0x2, !P2 ;  /* 0x000000020300780c */ /* 0x040fe400057a1670 */
[C---:B------:R-:W-:Y:S02]  /*4800*/  ISETP.LT.OR P0, PT, R3.reuse, 0x1, !P1 ;  /* 0x000000010300780c */ /* 0x040fe40004f01670 */
[----:B------:R-:W-:-:S07]  /*4810*/  ISETP.LT.OR P3, PT, R3, 0x2, !P1 ;  /* 0x000000020300780c */ /* 0x000fce0004f61670 */
[-C--:B------:R-:W-:Y:S02]  /*4820*/  @!P4 IMAD R5, R56, R22.reuse, RZ ;  /* 0x000000163805c224 */ /* 0x080fe400078e02ff */
[-C--:B------:R-:W-:Y:S02]  /*4830*/  @!P5 IMAD R57, R57, R22.reuse, RZ ;  /* 0x000000163939d224 */ /* 0x080fe400078e02ff */
[-C--:B------:R-:W-:Y:S01]  /*4840*/  @!P0 IMAD R13, R58, R22.reuse, RZ ;  /* 0x000000163a0d8224 */ /* 0x080fe200078e02ff */
[----:B------:R0:W-:Y:S01]  /*4850*/  @!P4 STG.E.U8 desc[UR36][R92.64], R5 ;  /* 0x000000055c00c986 */ /* 0x0001e2000c101124 */
[----:B------:R-:W-:Y:S01]  /*4860*/  ISETP.LT.OR P4, PT, R3, 0x9, !P2 ;  /* 0x000000090300780c */ /* 0x000fe20005781670 */
[----:B------:R-:W-:Y:S02]  /*4870*/  @!P3 IMAD R59, R59, R22, RZ ;  /* 0x000000163b3bb224 */ /* 0x000fe400078e02ff */
[----:B------:R-:W-:Y:S01]  /*4880*/  @!P5 STG.E.U8 desc[UR36][R92.64+0x1], R57 ;  /* 0x000001395c00d986 */ /* 0x000fe2000c101124 */
[----:B------:R-:W-:-:S03]  /*4890*/  ISETP.LT.OR P5, PT, R3, 0xa, !P2 ;  /* 0x0000000a0300780c */ /* 0x000fc600057a1670 */
[----:B------:R1:W-:Y:S01]  /*48a0*/  @!P0 STG.E.U8 desc[UR36][R6.64], R13 ;  /* 0x0000000d06008986 */ /* 0x0003e2000c101124 */
[----:B------:R-:W-:-:S03]  /*48b0*/  ISETP.LT.OR P0, PT, R3, 0x9, !P1 ;  /* 0x000000090300780c */ /* 0x000fc60004f01670 */
[----:B------:R-:W-:Y:S01]  /*48c0*/  @!P3 STG.E.U8 desc[UR36][R6.64+0x1], R59 ;  /* 0x0000013b0600b986 */ /* 0x000fe2000c101124 */
[----:B------:R-:W-:Y:S01]  /*48d0*/  ISETP.LT.OR P3, PT, R3, 0xa, !P1 ;  /* 0x0000000a0300780c */ /* 0x000fe20004f61670 */
[----:B------:R-:W-:-:S04]  /*48e0*/  @!P4 IMAD R15, R60, R22, RZ ;  /* 0x000000163c0fc224 */ /* 0x000fc800078e02ff */
[-C--:B------:R-:W-:Y:S01]  /*48f0*/  @!P5 IMAD R61, R61, R22.reuse, RZ ;  /* 0x000000163d3dd224 */ /* 0x080fe200078e02ff */
[----:B------:R2:W-:Y:S01]  /*4900*/  @!P4 STG.E.U8 desc[UR36][R92.64+0x8], R15 ;  /* 0x0000080f5c00c986 */ /* 0x0005e2000c101124 */
[C---:B------:R-:W-:Y:S02]  /*4910*/  ISETP.LT.OR P4, PT, R3.reuse, 0x11, !P2 ;  /* 0x000000110300780c */ /* 0x040fe40005781670 */
[-C--:B0-----:R-:W-:Y:S01]  /*4920*/  @!P0 IMAD R5, R62, R22.reuse, RZ ;  /* 0x000000163e058224 */ /* 0x081fe200078e02ff */
[----:B------:R-:W-:Y:S01]  /*4930*/  @!P5 STG.E.U8 desc[UR36][R92.64+0x9], R61 ;  /* 0x0000093d5c00d986 */ /* 0x000fe2000c101124 */
[----:B------:R-:W-:Y:S02]  /*4940*/  ISETP.LT.OR P5, PT, R3, 0x12, !P2 ;  /* 0x000000120300780c */ /* 0x000fe400057a1670 */
[----:B------:R-:W-:Y:S01]  /*4950*/  @!P3 IMAD R63, R63, R22, RZ ;  /* 0x000000163f3fb224 */ /* 0x000fe200078e02ff */
[----:B------:R0:W-:Y:S01]  /*4960*/  @!P0 STG.E.U8 desc[UR36][R6.64+0x8], R5 ;  /* 0x0000080506008986 */ /* 0x0001e2000c101124 */
[----:B------:R-:W-:-:S03]  /*4970*/  ISETP.LT.OR P0, PT, R3, 0x11, !P1 ;  /* 0x000000110300780c */ /* 0x000fc60004f01670 */
[----:B------:R-:W-:Y:S01]  /*4980*/  @!P3 STG.E.U8 desc[UR36][R6.64+0x9], R63 ;  /* 0x0000093f0600b986 */ /* 0x000fe2000c101124 */
[----:B------:R-:W-:Y:S01]  /*4990*/  ISETP.LT.OR P3, PT, R3, 0x12, !P1 ;  /* 0x000000120300780c */ /* 0x000fe20004f61670 */
[----:B-1----:R-:W-:-:S04]  /*49a0*/  @!P4 IMAD R13, R64, R22, RZ ;  /* 0x00000016400dc224 */ /* 0x002fc800078e02ff */
[-C--:B------:R-:W-:Y:S01]  /*49b0*/  @!P5 IMAD R65, R65, R22.reuse, RZ ;  /* 0x000000164141d224 */ /* 0x080fe200078e02ff */
[----:B------:R1:W-:Y:S01]  /*49c0*/  @!P4 STG.E.U8 desc[UR36][R92.64+0x10], R13 ;  /* 0x0000100d5c00c986 */ /* 0x0003e2000c101124 */
[C---:B------:R-:W-:Y:S02]  /*49d0*/  ISETP.LT.OR P4, PT, R3.reuse, 0x19, !P2 ;  /* 0x000000190300780c */ /* 0x040fe40005781670 */
[-C--:B--2---:R-:W-:Y:S01]  /*49e0*/  @!P0 IMAD R15, R66, R22.reuse, RZ ;  /* 0x00000016420f8224 */ /* 0x084fe200078e02ff */
[----:B------:R-:W-:Y:S01]  /*49f0*/  @!P5 STG.E.U8 desc[UR36][R92.64+0x11], R65 ;  /* 0x000011415c00d986 */ /* 0x000fe2000c101124 */
[----:B------:R-:W-:Y:S02]  /*4a00*/  ISETP.LT.OR P5, PT, R3, 0x1a, !P2 ;  /* 0x0000001a0300780c */ /* 0x000fe400057a1670 */
[----:B------:R-:W-:Y:S01]  /*4a10*/  @!P3 IMAD R67, R67, R22, RZ ;  /* 0x000000164343b224 */ /* 0x000fe200078e02ff */
[----:B------:R2:W-:Y:S01]  /*4a20*/  @!P0 STG.E.U8 desc[UR36][R6.64+0x10], R15 ;  /* 0x0000100f06008986 */ /* 0x0005e2000c101124 */
[----:B------:R-:W-:-:S03]  /*4a30*/  ISETP.LT.OR P0, PT, R3, 0x19, !P1 ;  /* 0x000000190300780c */ /* 0x000fc60004f01670 */
[----:B------:R-:W-:Y:S01]  /*4a40*/  @!P3 STG.E.U8 desc[UR36][R6.64+0x11], R67 ;  /* 0x000011430600b986 */ /* 0x000fe2000c101124 */
[----:B------:R-:W-:Y:S01]  /*4a50*/  ISETP.LT.OR P3, PT, R3, 0x1a, !P1 ;  /* 0x0000001a0300780c */ /* 0x000fe20004f61670 */
[----:B0-----:R-:W-:-:S04]  /*4a60*/  @!P4 IMAD R5, R68, R22, RZ ;  /* 0x000000164405c224 */ /* 0x001fc800078e02ff */
[-C--:B------:R-:W-:Y:S01]  /*4a70*/  @!P5 IMAD R69, R69, R22.reuse, RZ ;  /* 0x000000164545d224 */ /* 0x080fe200078e02ff */
[----:B------:R0:W-:Y:S01]  /*4a80*/  @!P4 STG.E.U8 desc[UR36][R92.64+0x18], R5 ;  /* 0x000018055c00c986 */ /* 0x0001e2000c101124 */
[C---:B------:R-:W-:Y:S02]  /*4a90*/  ISETP.LT.OR P4, PT, R3.reuse, 0x21, !P2 ;  /* 0x000000210300780c */ /* 0x040fe40005781670 */
[-C--:B-1----:R-:W-:Y:S01]  /*4aa0*/  @!P0 IMAD R13, R70, R22.reuse, RZ ;  /* 0x00000016460d8224 */ /* 0x082fe200078e02ff */
[----:B------:R-:W-:Y:S01]  /*4ab0*/  @!P5 STG.E.U8 desc[UR36][R92.64+0x19], R69 ;  /* 0x000019455c00d986 */ /* 0x000fe2000c101124 */
[----:B------:R-:W-:Y:S02]  /*4ac0*/  ISETP.LT.OR P5, PT, R3, 0x22, !P2 ;  /* 0x000000220300780c */ /* 0x000fe400057a1670 */
[----:B------:R-:W-:Y:S01]  /*4ad0*/  @!P3 IMAD R71, R71, R22, RZ ;  /* 0x000000164747b224 */ /* 0x000fe200078e02ff */
[----:B------:R1:W-:Y:S01]  /*4ae0*/  @!P0 STG.E.U8 desc[UR36][R6.64+0x18], R13 ;  /* 0x0000180d06008986 */ /* 0x0003e2000c101124 */
[----:B------:R-:W-:-:S03]  /*4af0*/  ISETP.LT.OR P0, PT, R3, 0x21, !P1 ;  /* 0x000000210300780c */ /* 0x000fc60004f01670 */
[----:B------:R-:W-:Y:S01]  /*4b00*/  @!P3 STG.E.U8 desc[UR36][R6.64+0x19], R71 ;  /* 0x000019470600b986 */ /* 0x000fe2000c101124 */
[----:B------:R-:W-:Y:S01]  /*4b10*/  ISETP.LT.OR P3, PT, R3, 0x22, !P1 ;  /* 0x000000220300780c */ /* 0x000fe20004f61670 */
[----:B--2---:R-:W-:-:S04]  /*4b20*/  @!P4 IMAD R15, R72, R22, RZ ;  /* 0x00000016480fc224 */ /* 0x004fc800078e02ff */
        /* <DEDUP_REMOVED lines=32> */
[----:B------:R-:W-:-:S02]  /*4d30*/  ISETP.GE.AND P0, PT, R100, 0x81, PT ;  /* 0x000000816400780c */ /* 0x000fc40003f06270 */
[C---:B------:R-:W-:Y:S01]  /*4d40*/  ISETP.LT.OR P5, PT, R3.reuse, 0x39, !P1 ;  /* 0x000000390300780c */ /* 0x040fe20004fa1670 */
[----:B------:R-:W-:Y:S01]  /*4d50*/  @!P3 STG.E.U8 desc[UR36][R6.64+0x31], R83 ;  /* 0x000031530600b986 */ /* 0x000fe2000c101124 */
[C---:B------:R-:W-:Y:S01]  /*4d60*/  ISETP.LT.OR P1, PT, R3.reuse, 0x3a, !P1 ;  /* 0x0000003a0300780c */ /* 0x040fe20004f21670 */
[----:B--2---:R-:W-:Y:S01]  /*4d70*/  @!P4 IMAD R15, R84, R22, RZ ;  /* 0x00000016540fc224 */ /* 0x004fe200078e02ff */
[----:B------:R-:W-:-:S03]  /*4d80*/  ISETP.LT.OR P3, PT, R3, 0x1, !P0 ;  /* 0x000000010300780c */ /* 0x000fc60004761670 */
[----:B------:R-:W-:Y:S01]  /*4d90*/  @!P2 IMAD R85, R85, R22, RZ ;  /* 0x000000165555a224 */ /* 0x000fe200078e02ff */
[----:B------:R-:W-:Y:S01]  /*4da0*/  @!P4 STG.E.U8 desc[UR36][R92.64+0x38], R15 ;  /* 0x0000380f5c00c986 */ /* 0x000fe2000c101124 */
[----:B------:R-:W-:-:S03]  /*4db0*/  ISETP.LT.OR P4, PT, R3, 0x2, !P0 ;  /* 0x000000020300780c */ /* 0x000fc60004781670 */
[----:B------:R-:W-:Y:S01]  /*4dc0*/  @!P2 STG.E.U8 desc[UR36][R92.64+0x39], R85 ;  /* 0x000039555c00a986 */ /* 0x000fe2000c101124 */
[-C--:B0-----:R-:W-:Y:S01]  /*4dd0*/  @!P5 IMAD R5, R86, R22.reuse, RZ ;  /* 0x000000165605d224 */ /* 0x081fe200078e02ff */
[----:B------:R-:W-:Y:S01]  /*4de0*/  ISETP.GE.AND P2, PT, R100, 0x89, PT ;  /* 0x000000896400780c */ /* 0x000fe20003f46270 */
[-C--:B------:R-:W-:Y:S02]  /*4df0*/  @!P1 IMAD R87, R87, R22.reuse, RZ ;  /* 0x0000001657579224 */ /* 0x080fe400078e02ff */
[----:B-1----:R-:W-:Y:S01]  /*4e00*/  @!P3 IMAD R13, R24, R22, RZ ;  /* 0x00000016180db224 */ /* 0x002fe200078e02ff */
[----:B------:R0:W-:Y:S01]  /*4e10*/  @!P5 STG.E.U8 desc[UR36][R6.64+0x38], R5 ;  /* 0x000038050600d986 */ /* 0x0001e2000c101124 */
[----:B------:R-:W-:-:S03]  /*4e20*/  ISETP.LT.OR P5, PT, R3, 0x1, !P2 ;  /* 0x000000010300780c */ /* 0x000fc600057a1670 */
[----:B------:R-:W-:Y:S01]  /*4e30*/  @!P4 IMAD R25, R25, R22, RZ ;  /* 0x000000161919c224 */ /* 0x000fe200078e02ff */
[----:B------:R-:W-:Y:S01]  /*4e40*/  @!P1 STG.E.U8 desc[UR36][R6.64+0x39], R87 ;  /* 0x0000395706009986 */ /* 0x000fe2000c101124 */
[----:B------:R-:W-:-:S03]  /*4e50*/  ISETP.LT.OR P1, PT, R3, 0x2, !P2 ;  /* 0x000000020300780c */ /* 0x000fc60005721670 */
[----:B------:R-:W-:Y:S01]  /*4e60*/  @!P3 STG.E.U8 desc[UR36][R8.64], R13 ;  /* 0x0000000d0800b986 */ /* 0x000fe2000c101124 */
[----:B------:R-:W-:-:S03]  /*4e70*/  ISETP.LT.OR P3, PT, R3, 0x9, !P0 ;  /* 0x000000090300780c */ /* 0x000fc60004761670 */
[----:B------:R-:W-:Y:S01]  /*4e80*/  @!P4 STG.E.U8 desc[UR36][R8.64+0x1], R25 ;  /* 0x000001190800c986 */ /* 0x000fe2000c101124 */
[----:B------:R-:W-:Y:S01]  /*4e90*/  ISETP.LT.OR P4, PT, R3, 0xa, !P0 ;  /* 0x0000000a0300780c */ /* 0x000fe20004781670 */
[----:B0-----:R-:W-:-:S04]  /*4ea0*/  @!P5 IMAD R5, R26, R22, RZ ;  /* 0x000000161a05d224 */ /* 0x001fc800078e02ff */
[-C--:B------:R-:W-:Y:S01]  /*4eb0*/  @!P1 IMAD R27, R27, R22.reuse, RZ ;  /* 0x000000161b1b9224 */ /* 0x080fe200078e02ff */
[----:B------:R0:W-:Y:S01]  /*4ec0*/  @!P5 STG.E.U8 desc[UR36][R10.64], R5 ;  /* 0x000000050a00d986 */ /* 0x0001e2000c101124 */
[C---:B------:R-:W-:Y:S02]  /*4ed0*/  ISETP.LT.OR P5, PT, R3.reuse, 0x9, !P2 ;  /* 0x000000090300780c */ /* 0x040fe400057a1670 */
[-C--:B------:R-:W-:Y:S01]  /*4ee0*/  @!P3 IMAD R15, R28, R22.reuse, RZ ;  /* 0x000000161c0fb224 */ /* 0x080fe200078e02ff */
[----:B------:R-:W-:Y:S01]  /*4ef0*/  @!P1 STG.E.U8 desc[UR36][R10.64+0x1], R27 ;  /* 0x0000011b0a009986 */ /* 0x000fe2000c101124 */
[----:B------:R-:W-:Y:S02]  /*4f00*/  ISETP.LT.OR P1, PT, R3, 0xa, !P2 ;  /* 0x0000000a0300780c */ /* 0x000fe40005721670 */
[----:B------:R-:W-:Y:S01]  /*4f10*/  @!P4 IMAD R29, R29, R22, RZ ;  /* 0x000000161d1dc224 */ /* 0x000fe200078e02ff */
        /* <DEDUP_REMOVED lines=40> */
[----:B-1----:R-:W-:-:S04]  /*51a0*/  @!P5 IMAD R13, R42, R22, RZ ;  /* 0x000000162a0dd224 */ /* 0x002fc800078e02ff */
        /* <DEDUP_REMOVED lines=12> */
[----:B------:R-:W-:-:S04]  /*5270*/  @!P1 IMAD R7, R46, R22, RZ ;  /* 0x000000162e079224 */ /* 0x000fc800078e02ff */
[-C--:B------:R-:W-:Y:S01]  /*5280*/  @!P3 IMAD R47, R47, R22.reuse, RZ ;  /* 0x000000162f2fb224 */ /* 0x080fe200078e02ff */
[----:B------:R1:W-:Y:S01]  /*5290*/  @!P1 STG.E.U8 desc[UR36][R10.64+0x28], R7 ;  /* 0x000028070a009986 */ /* 0x0003e2000c101124 */
[----:B------:R-:W-:Y:S02]  /*52a0*/  ISETP.LT.OR P1, PT, R3, 0x31, !P2 ;  /* 0x000000310300780c */ /* 0x000fe40005721670 */
[----:B------:R-:W-:Y:S01]  /*52b0*/  @!P4 IMAD R49, R49, R22, RZ ;  /* 0x000000163131c224 */ /* 0x000fe200078e02ff */
[----:B------:R2:W-:Y:S01]  /*52c0*/  @!P3 STG.E.U8 desc[UR36][R10.64+0x29], R47 ;  /* 0x0000292f0a00b986 */ /* 0x0005e2000c101124 */
[C---:B------:R-:W-:Y:S02]  /*52d0*/  ISETP.LT.OR P3, PT, R3.reuse, 0x39, !P0 ;  /* 0x000000390300780c */ /* 0x040fe40004761670 */
[C---:B------:R-:W-:Y:S01]  /*52e0*/  ISETP.LT.OR P0, PT, R3.reuse, 0x3a, !P0 ;  /* 0x0000003a0300780c */ /* 0x040fe20004701670 */
[----:B------:R2:W-:Y:S01]  /*52f0*/  @!P4 STG.E.U8 desc[UR36][R8.64+0x31], R49 ;  /* 0x000031310800c986 */ /* 0x0005e2000c101124 */
[----:B------:R-:W-:-:S03]  /*5300*/  ISETP.LT.OR P4, PT, R3, 0x32, !P2 ;  /* 0x000000320300780c */ /* 0x000fc60005781670 */
[----:B------:R2:W-:Y:S01]  /*5310*/  @!P5 STG.E.U8 desc[UR36][R8.64+0x30], R13 ;  /* 0x0000300d0800d986 */ /* 0x0005e2000c101124 */
[C---:B------:R-:W-:Y:S02]  /*5320*/  ISETP.LT.OR P5, PT, R3.reuse, 0x39, !P2 ;  /* 0x000000390300780c */ /* 0x040fe400057a1670 */
[----:B------:R-:W-:Y:S01]  /*5330*/  ISETP.LT.OR P2, PT, R3, 0x3a, !P2 ;  /* 0x0000003a0300780c */ /* 0x000fe20005741670 */
[-C--:B------:R-:W-:Y:S02]  /*5340*/  @!P1 IMAD R3, R50, R22.reuse, RZ ;  /* 0x0000001632039224 */ /* 0x080fe400078e02ff */
[-C--:B0-----:R-:W-:Y:S02]  /*5350*/  @!P3 IMAD R5, R52, R22.reuse, RZ ;  /* 0x000000163405b224 */ /* 0x081fe400078e02ff */
[-C--:B------:R-:W-:Y:S01]  /*5360*/  @!P0 IMAD R53, R53, R22.reuse, RZ ;  /* 0x0000001635358224 */ /* 0x080fe200078e02ff */
[----:B------:R2:W-:Y:S01]  /*5370*/  @!P1 STG.E.U8 desc[UR36][R10.64+0x30], R3 ;  /* 0x000030030a009986 */ /* 0x0005e2000c101124 */
[----:B------:R-:W-:-:S04]  /*5380*/  @!P4 IMAD R51, R51, R22, RZ ;  /* 0x000000163333c224 */ /* 0x000fc800078e02ff */
[-C--:B-1----:R-:W-:Y:S01]  /*5390*/  @!P5 IMAD R7, R54, R22.reuse, RZ ;  /* 0x000000163607d224 */ /* 0x082fe200078e02ff */
[----:B------:R2:W-:Y:S01]  /*53a0*/  @!P4 STG.E.U8 desc[UR36][R10.64+0x31], R51 ;  /* 0x000031330a00c986 */ /* 0x0005e2000c101124 */
[----:B------:R-:W-:-:S03]  /*53b0*/  @!P2 IMAD R55, R55, R22, RZ ;  /* 0x000000163737a224 */ /* 0x000fc600078e02ff */
[----:B------:R2:W-:Y:S04]  /*53c0*/  @!P3 STG.E.U8 desc[UR36][R8.64+0x38], R5 ;  /* 0x000038050800b986 */ /* 0x0005e8000c101124 */
[----:B------:R2:W-:Y:S04]  /*53d0*/  @!P0 STG.E.U8 desc[UR36][R8.64+0x39], R53 ;  /* 0x0000393508008986 */ /* 0x0005e8000c101124 */
[----:B------:R2:W-:Y:S04]  /*53e0*/  @!P5 STG.E.U8 desc[UR36][R10.64+0x38], R7 ;  /* 0x000038070a00d986 */ /* 0x0005e8000c101124 */
[----:B------:R2:W-:Y:S02]  /*53f0*/  @!P2 STG.E.U8 desc[UR36][R10.64+0x39], R55 ;  /* 0x000039370a00a986 */ /* 0x0005e4000c101124 */
.L_x_158:
[----:B------:R-:W-:Y:S05]  /*5400*/  BSYNC B0 ;  /* 0x0000000000007941 */ /* 0x000fea0003800000 */
.L_x_28:
[----:B------:R-:W-:Y:S01]  /*5410*/  ULDC UR4, c[0x0][0xc] ;  /* 0x0000030000047ab9 */ /* 0x000fe20000000800 */
[----:B------:R-:W-:Y:S01]  /*5420*/  ULDC UR5, c[0x0][0x10] ;  /* 0x0000040000057ab9 */ /* 0x000fe20000000800 */
[----:B--2---:R-:W2:Y:S01]  /*5430*/  LDC R3, c[0x0][0x14] ;  /* 0x00000500ff037b82 */ /* 0x004ea20000000800 */
[----:B------:R-:W-:Y:S01]  /*5440*/  UIMAD.WIDE.U32 UR4, UR4, UR5, URZ ;  /* 0x00000005040472a5 */ /* 0x000fe2000f8e003f */
[----:B------:R-:W-:Y:S02]  /*5450*/  IMAD.MOV.U32 R91, RZ, RZ, -0x1 ;  /* 0xffffffffff5b7424 */ /* 0x000fe400078e00ff */
[----:B------:R-:W-:-:S03]  /*5460*/  IMAD.MOV.U32 R89, RZ, RZ, -0x1 ;  /* 0xffffffffff597424 */ /* 0x000fc600078e00ff */
[----:B--2---:R-:W-:-:S04]  /*5470*/  IMAD.WIDE.U32 R16, R3, UR4, R16 ;  /* 0x0000000403107c25 */ /* 0x004fc8000f8e0010 */
[----:B------:R-:W-:Y:S01]  /*5480*/  IMAD R3, R3, UR5, RZ ;  /* 0x0000000503037c24 */ /* 0x000fe2000f8e02ff */
[----:B------:R-:W-:Y:S02]  /*5490*/  ULDC.64 UR4, c[0x0][0x650] ;  /* 0x0001940000047ab9 */ /* 0x000fe40000000a00 */
[----:B------:R-:W-:Y:S01]  /*54a0*/  ISETP.GE.U32.AND P0, PT, R16, UR4, PT ;  /* 0x0000000410007c0c */ /* 0x000fe2000bf06070 */
[--C-:B------:R-:W-:Y:S01]  /*54b0*/  IMAD.IADD R17, R17, 0x1, R3.reuse ;  /* 0x0000000111117824 */ /* 0x100fe200078e0203 */
[----:B------:R-:W-:-:S04]  /*54c0*/  PRMT R3, RZ, 0x7610, R3 ;  /* 0x00007610ff037816 */ /* 0x000fc80000000003 */
[----:B------:R-:W-:-:S13]  /*54d0*/  ISETP.GE.U32.AND.EX P0, PT, R17, UR5, PT, P0 ;  /* 0x0000000511007c0c */ /* 0x000fda000bf06100 */
[----:B------:R-:W-:Y:S05]  /*54e0*/  @P0 BRA `(.L_x_159) ;  /* 0x0000000400640947 */ /* 0x000fea0003800000 */
[----:B------:R-:W2:Y:S01]  /*54f0*/  S2R R12, SR_CTAID.X ;  /* 0x00000000000c7919 */ /* 0x000ea20000002500 */
[----:B0--3--:R-:W0:Y:S01]  /*5500*/  LDC.64 R10, c[0x0][0x628] ;  /* 0x00018a00ff0a7b82 */ /* 0x009e220000000a00 */
[----:B------:R-:W-:Y:S01]  /*5510*/  ULDC UR4, c[0x0][0x150] ;  /* 0x0000540000047ab9 */ /* 0x000fe20000000800 */
[----:B------:R-:W-:Y:S01]  /*5520*/  IMAD.MOV.U32 R8, RZ, RZ, R16 ;  /* 0x000000ffff087224 */ /* 0x000fe200078e0010 */
[----:B------:R-:W3:Y:S01]  /*5530*/  S2R R24, SR_CTAID.Y ;  /* 0x0000000000187919 */ /* 0x000ee20000002600 */
[----:B------:R-:W-:-:S04]  /*5540*/  IMAD.MOV.U32 R9, RZ, RZ, R17 ;  /* 0x000000ffff097224 */ /* 0x000fc800078e0011 */
[----:B------:R-:W1:Y:S08]  /*5550*/  LDC R21, c[0x0][0x144] ;  /* 0x00005100ff157b82 */ /* 0x000e700000000800 */
[----:B------:R-:W1:Y:S08]  /*5560*/  LDC R0, c[0x0][0x630] ;  /* 0x00018c00ff007b82 */ /* 0x000e700000000800 */
[----:B------:R-:W1:Y:S01]  /*5570*/  LDC.64 R14, c[0x0][0x620] ;  /* 0x00018800ff0e7b82 */ /* 0x000e620000000a00 */
[----:B0-----:R-:W-:-:S04]  /*5580*/  ISETP.NE.U32.AND P0, PT, R10, RZ, PT ;  /* 0x000000ff0a00720c */ /* 0x001fc80003f05070 */
[----:B------:R-:W-:Y:S02]  /*5590*/  ISETP.NE.AND.EX P0, PT, R11, RZ, PT, P0 ;  /* 0x000000ff0b00720c */ /* 0x000fe40003f05300 */
[----:B--2---:R-:W-:-:S05]  /*55a0*/  I2FP.F32.U32 R3, R12 ;  /* 0x0000000c00037245 */ /* 0x004fca0000201000 */
[----:B------:R-:W-:-:S04]  /*55b0*/  FMUL R3, R3, UR4 ;  /* 0x0000000403037c20 */ /* 0x000fc80008400000 */
[----:B------:R0:W2:Y:S02]  /*55c0*/  F2I.U32.TRUNC.NTZ R20, R3 ;  /* 0x0000000300147305 */ /* 0x0000a4000020f000 */
[----:B---3--:R-:W-:Y:S05]  /*55d0*/  @!P0 BRA `(.L_x_160) ;  /* 0x0000000000288947 */ /* 0x008fea0003800000 */
[----:B0-----:R-:W0:Y:S02]  /*55e0*/  LDC R3, c[0x0][0x634] ;  /* 0x00018d00ff037b82 */ /* 0x001e240000000800 */
        /* <DEDUP_REMOVED lines=9> */
.L_x_160:
[----:B------:R-:W3:Y:S01]  /*5680*/  LDC.64 R28, c[0x0][0x640] ;  /* 0x00019000ff1c7b82 */ /* 0x000ee20000000a00 */
[-CC-:B-1----:R-:W-:Y:S01]  /*5690*/  SHF.R.U64 R89, R8, R0.reuse, R9.reuse ;  /* 0x0000000008597219 */ /* 0x182fe20000001209 */
[----:B--2---:R-:W-:Y:S01]  /*56a0*/  IMAD.MOV R20, RZ, RZ, -R20 ;  /* 0x000000ffff147224 */ /* 0x004fe200078e0a14 */
[----:B------:R-:W-:Y:S01]  /*56b0*/  SHF.R.U32.HI R0, RZ, R0, R9 ;  /* 0x00000000ff007219 */ /* 0x000fe20000011609 */
[----:B------:R-:W-:Y:S01]  /*56c0*/  ULDC UR4, c[0x0][0x154] ;  /* 0x0000550000047ab9 */ /* 0x000fe20000000800 */
[----:B0-----:R-:W-:Y:S01]  /*56d0*/  IADD3 R3, P0, RZ, -R89, RZ ;  /* 0x80000059ff037210 */ /* 0x001fe20007f1e0ff */
[----:B------:R-:W-:Y:S02]  /*56e0*/  IMAD R21, R21, R20, R12 ;  /* 0x0000001415157224 */ /* 0x000fe400078e020c */
[----:B------:R-:W0:Y:S01]  /*56f0*/  LDC R6, c[0x0][0x618] ;  /* 0x00018600ff067b82 */ /* 0x000e220000000800 */
[----:B------:R-:W-:Y:S02]  /*5700*/  IMAD.MOV.U32 R7, RZ, RZ, 0x1 ;  /* 0x00000001ff077424 */ /* 0x000fe400078e00ff */
[----:B------:R-:W-:-:S04]  /*5710*/  IMAD.X R5, RZ, RZ, ~R0, P0 ;  /* 0x000000ffff057224 */ /* 0x000fc800000e0e00 */
[-C--:B------:R-:W-:Y:S01]  /*5720*/  IMAD R0, R5, R14.reuse, RZ ;  /* 0x0000000e05007224 */ /* 0x080fe200078e02ff */
[----:B------:R-:W1:Y:S01]  /*5730*/  LDC R8, c[0x0][0x608] ;  /* 0x00018200ff087b82 */ /* 0x000e620000000800 */
[----:B------:R-:W-:-:S04]  /*5740*/  IMAD.WIDE.U32 R4, R3, R14, R16 ;  /* 0x0000000e03047225 */ /* 0x000fc800078e0010 */
[----:B------:R-:W-:Y:S01]  /*5750*/  IMAD R3, R3, R15, R0 ;  /* 0x0000000f03037224 */ /* 0x000fe200078e0200 */
[----:B------:R-:W-:Y:S02]  /*5760*/  I2FP.F32.U32 R0, R24 ;  /* 0x0000001800007245 */ /* 0x000fe40000201000 */
[----:B------:R-:W2:Y:S01]  /*5770*/  LDC R26, c[0x0][0x658] ;  /* 0x00019600ff1a7b82 */ /* 0x000ea20000000800 */
[----:B------:R-:W-:Y:S01]  /*5780*/  IMAD.IADD R3, R5, 0x1, R3 ;  /* 0x0000000105037824 */ /* 0x000fe200078e0203 */
[----:B---3--:R-:W-:Y:S01]  /*5790*/  ISETP.NE.U32.AND P0, PT, R28, RZ, PT ;  /* 0x000000ff1c00720c */ /* 0x008fe20003f05070 */
[----:B------:R-:W-:Y:S01]  /*57a0*/  FMUL R0, R0, UR4 ;  /* 0x0000000400007c20 */ /* 0x000fe20008400000 */
[----:B------:R-:W-:Y:S02]  /*57b0*/  IMAD.MOV.U32 R5, RZ, RZ, -0x1 ;  /* 0xffffffffff057424 */ /* 0x000fe400078e00ff */
[----:B------:R-:W-:Y:S01]  /*57c0*/  ISETP.NE.AND.EX P0, PT, R29, RZ, PT, P0 ;  /* 0x000000ff1d00720c */ /* 0x000fe20003f05300 */
[----:B------:R3:W2:Y:S01]  /*57d0*/  F2I.U32.TRUNC.NTZ R13, R0 ;  /* 0x00000000000d7305 */ /* 0x0006a2000020f000 */
[----:B------:R-:W3:Y:S01]  /*57e0*/  LDC R15, c[0x0][0x148] ;  /* 0x00005200ff0f7b82 */ /* 0x000ee20000000800 */
[----:B0-----:R-:W-:-:S02]  /*57f0*/  SHF.R.U64 R12, R4, R6, R3 ;  /* 0x00000006040c7219 */ /* 0x001fc40000001203 */
[----:B------:R-:W-:-:S05]  /*5800*/  SHF.R.U32.HI R3, RZ, R6, R3 ;  /* 0x00000006ff037219 */ /* 0x000fca0000011603 */
[----:B------:R-:W0:Y:S01]  /*5810*/  LDC R20, c[0x0][0x600] ;  /* 0x00018000ff147b82 */ /* 0x000e220000000800 */
[-CC-:B-1----:R-:W-:Y:S02]  /*5820*/  SHF.R.U64 R10, R12, R8.reuse, R3.reuse ;  /* 0x000000080c0a7219 */ /* 0x182fe40000001203 */
[----:B------:R-:W-:-:S05]  /*5830*/  SHF.R.U32.HI R3, RZ, R8, R3 ;  /* 0x00000008ff037219 */ /* 0x000fca0000011603 */
[----:B------:R-:W1:Y:S01]  /*5840*/  LDC R27, c[0x0][0x648] ;  /* 0x00019200ff1b7b82 */ /* 0x000e620000000800 */
[-C--:B--2---:R-:W-:Y:S02]  /*5850*/  SHF.L.U32 R4, R5, R26.reuse, RZ ;  /* 0x0000001a05047219 */ /* 0x084fe400000006ff */
[-CC-:B------:R-:W-:Y:S02]  /*5860*/  SHF.R.U64 R14, R10, R26.reuse, R3.reuse ;  /* 0x0000001a0a0e7219 */ /* 0x180fe40000001203 */
[----:B------:R-:W-:Y:S02]  /*5870*/  SHF.R.U32.HI R5, RZ, R26, R3 ;  /* 0x0000001aff057219 */ /* 0x000fe40000011603 */
[----:B------:R-:W-:Y:S01]  /*5880*/  LOP3.LUT R25, RZ, R4, RZ, 0x33, !PT ;  /* 0x00000004ff197212 */ /* 0x000fe200078e33ff */
[----:B------:R-:W2:Y:S01]  /*5890*/  LDC R30, c[0x0][0x638] ;  /* 0x00018e00ff1e7b82 */ /* 0x000ea20000000800 */
[----:B------:R-:W-:Y:S01]  /*58a0*/  SHF.L.U32 R26, R7, R26, RZ ;  /* 0x0000001a071a7219 */ /* 0x000fe200000006ff */
[----:B------:R-:W-:-:S06]  /*58b0*/  IMAD.MOV.U32 R4, RZ, RZ, R14 ;  /* 0x000000ffff047224 */ /* 0x000fcc00078e000e */
[----:B------:R-:W0:Y:S01]  /*58c0*/  LDC R31, c[0x0][0x610] ;  /* 0x00018400ff1f7b82 */ /* 0x000e220000000800 */
[----:B------:R-:W-:Y:S05]  /*58d0*/  @!P0 BRA `(.L_x_161) ;  /* 0x0000000000288947 */ /* 0x000fea0003800000 */
[----:B------:R-:W4:Y:S02]  /*58e0*/  LDC R3, c[0x0][0x64c] ;  /* 0x00019300ff037b82 */ /* 0x000f240000000800 */
[----:B----4-:R-:W-:-:S05]  /*58f0*/  IADD3 R3, P0, R14, R3, RZ ;  /* 0x000000030e037210 */ /* 0x010fca0007f1e0ff */
        /* <DEDUP_REMOVED lines=8> */
.L_x_161:
[----:B------:R-:W-:Y:S01]  /*5980*/  ISETP.NE.AND P0, PT, R2, 0x1, PT ;  /* 0x000000010200780c */ /* 0x000fe20003f05270 */
[----:B0-----:R-:W-:Y:S01]  /*5990*/  VIADD R7, R20, 0xffffffff ;  /* 0xffffffff14077836 */ /* 0x001fe20000000000 */
[----:B-1-3--:R-:W-:Y:S01]  /*59a0*/  SHF.R.U64 R0, R4, R27, R5 ;  /* 0x0000001b04007219 */ /* 0x00afe20000001205 */
[----:B------:R-:W-:Y:S01]  /*59b0*/  IMAD.MOV R13, RZ, RZ, -R13 ;  /* 0x000000ffff0d7224 */ /* 0x000fe200078e0a0d */
[----:B------:R-:W-:Y:S01]  /*59c0*/  LOP3.LUT R5, R10, R25, RZ, 0xc0, !PT ;  /* 0x000000190a057212 */ /* 0x000fe200078ec0ff */
[----:B------:R-:W-:Y:S01]  /*59d0*/  IMAD.MOV.U32 R4, RZ, RZ, 0x1 ;  /* 0x00000001ff047424 */ /* 0x000fe200078e00ff */
[----:B------:R-:W-:Y:S01]  /*59e0*/  LOP3.LUT R12, R12, R7, RZ, 0xc0, !PT ;  /* 0x000000070c0c7212 */ /* 0x000fe200078ec0ff */
[----:B------:R-:W-:Y:S02]  /*59f0*/  IMAD.MOV R3, RZ, RZ, -R0 ;  /* 0x000000ffff037224 */ /* 0x000fe400078e0a00 */
[----:B------:R-:W-:Y:S02]  /*5a00*/  IMAD R0, R26, R0, R5 ;  /* 0x000000001a007224 */ /* 0x000fe400078e0205 */
[----:B--2---:R-:W-:-:S02]  /*5a10*/  IMAD R3, R3, R30, R14 ;  /* 0x0000001e03037224 */ /* 0x004fc400078e020e */
[----:B------:R-:W-:Y:S02]  /*5a20*/  @P0 IMAD R21, R15, R13, R24 ;  /* 0x0000000d0f150224 */ /* 0x000fe400078e0218 */
[----:B------:R-:W-:Y:S01]  /*5a30*/  IMAD R5, R3, R20, R12 ;  /* 0x0000001403057224 */ /* 0x000fe200078e020c */
[----:B------:R-:W-:Y:S01]  /*5a40*/  PRMT R3, R4, 0x7610, R3 ;  /* 0x0000761004037816 */ /* 0x000fe20000000003 */
[----:B------:R-:W-:-:S05]  /*5a50*/  IMAD R0, R0, R31, R21 ;  /* 0x0000001f00007224 */ /* 0x000fca00078e0215 */
[----:B------:R-:W-:Y:S02]  /*5a60*/  SEL R91, R5, R0, !P0 ;  /* 0x00000000055b7207 */ /* 0x000fe40004000000 */
[----:B------:R-:W-:-:S07]  /*5a70*/  SEL R0, R0, R5, !P0 ;  /* 0x0000000500007207 */ /* 0x000fce0004000000 */
.L_x_159:
[----:B------:R-:W-:Y:S01]  /*5a80*/  LOP3.LUT P0, RZ, R3, 0xff, RZ, 0xc0, !PT ;  /* 0x000000ff03ff7812 */ /* 0x000fe2000780c0ff */
[----:B------:R-:W-:-:S12]  /*5a90*/  IMAD.MOV.U32 R90, RZ, RZ, R0 ;  /* 0x000000ffff5a7224 */ /* 0x000fd800078e0000 */
[----:B------:R-:W-:Y:S05]  /*5aa0*/  @P0 BRA `(.L_x_162) ;  /* 0xffffffb400140947 */ /* 0x000fea000383ffff */
[----:B------:R-:W-:Y:S05]  /*5ab0*/  EXIT ;  /* 0x000000000000794d */ /* 0x000fea0003800000 */
.L_x_3:
[----:B0-----:R-:W-:Y:S01]  /*5ac0*/  ULDC.64 UR4, c[0x0][0x650] ;  /* 0x0001940000047ab9 */ /* 0x001fe20000000a00 */
        /* <DEDUP_REMOVED lines=25> */
.L_x_164:
[--C-:B------:R-:W-:Y:S01]  /*5c60*/  SHF.R.U64 R12, R10, R14, R11.reuse ;  /* 0x0000000e0a0c7219 */ /* 0x100fe2000000120b */
[----:B------:R-:W0:Y:S01]  /*5c70*/  LDC R22, c[0x0][0x618] ;  /* 0x00018600ff167b82 */ /* 0x000e220000000800 */
[----:B------:R-:W-:Y:S01]  /*5c80*/  I2FP.F32.U32 R6, R4 ;  /* 0x0000000400067245 */ /* 0x000fe20000201000 */
[----:B------:R-:W-:Y:S01]  /*5c90*/  ULDC UR4, c[0x0][0x150] ;  /* 0x0000540000047ab9 */ /* 0x000fe20000000800 */
[----:B------:R-:W-:Y:S02]  /*5ca0*/  SHF.R.U32.HI R5, RZ, R14, R11 ;  /* 0x0000000eff057219 */ /* 0x000fe4000001160b */
[----:B------:R-:W-:Y:S01]  /*5cb0*/  IADD3 R9, P0, RZ, -R12, RZ ;  /* 0x8000000cff097210 */ /* 0x000fe20007f1e0ff */
[----:B------:R-:W-:Y:S01]  /*5cc0*/  FMUL R11, R6, UR4 ;  /* 0x00000004060b7c20 */ /* 0x000fe20008400000 */
[----:B------:R-:W-:Y:S01]  /*5cd0*/  ULDC UR4, c[0x0][0x154] ;  /* 0x0000550000047ab9 */ /* 0x000fe20000000800 */
[----:B------:R-:W1:Y:S02]  /*5ce0*/  LDC.64 R24, c[0x0][0x640] ;  /* 0x00019000ff187b82 */ /* 0x000e640000000a00 */
[----:B------:R-:W-:-:S02]  /*5cf0*/  IMAD.X R5, RZ, RZ, ~R5, P0 ;  /* 0x000000ffff057224 */ /* 0x000fc400000e0e05 */
[----:B------:R-:W2:Y:S01]  /*5d00*/  F2I.U32.TRUNC.NTZ R11, R11 ;  /* 0x0000000b000b7305 */ /* 0x000ea2000020f000 */
[----:B------:R-:W-:-:S03]  /*5d10*/  IMAD.WIDE.U32 R6, R9, R20, R16 ;  /* 0x0000001409067225 */ /* 0x000fc600078e0010 */
[----:B------:R-:W3:Y:S01]  /*5d20*/  LDC R13, c[0x0][0x144] ;  /* 0x00005100ff0d7b82 */ /* 0x000ee20000000800 */
[----:B------:R-:W-:-:S04]  /*5d30*/  IMAD R8, R5, R20, RZ ;  /* 0x0000001405087224 */ /* 0x000fc800078e02ff */
[----:B------:R-:W-:Y:S02]  /*5d40*/  IMAD R5, R9, R21, R8 ;  /* 0x0000001509057224 */ /* 0x000fe400078e0208 */
[----:B------:R-:W-:Y:S01]  /*5d50*/  IMAD.MOV.U32 R8, RZ, RZ, -0x1 ;  /* 0xffffffffff087424 */ /* 0x000fe200078e00ff */
[----:B------:R-:W4:Y:S01]  /*5d60*/  LDC R14, c[0x0][0x608] ;  /* 0x00018200ff0e7b82 */ /* 0x000f220000000800 */
[----:B------:R-:W-:Y:S01]  /*5d70*/  IMAD.IADD R5, R7, 0x1, R5 ;  /* 0x0000000107057824 */ /* 0x000fe200078e0205 */
[----:B------:R-:W-:-:S04]  /*5d80*/  I2FP.F32.U32 R7, R3 ;  /* 0x0000000300077245 */ /* 0x000fc80000201000 */
[-C--:B0-----:R-:W-:Y:S01]  /*5d90*/  SHF.R.U64 R10, R6, R22.reuse, R5 ;  /* 0x00000016060a7219 */ /* 0x081fe20000001205 */
[----:B--2---:R-:W-:Y:S01]  /*5da0*/  IMAD.MOV R6, RZ, RZ, -R11 ;  /* 0x000000ffff067224 */ /* 0x004fe200078e0a0b */
[----:B------:R-:W0:Y:S01]  /*5db0*/  LDC R9, c[0x0][0x658] ;  /* 0x00019600ff097b82 */ /* 0x000e220000000800 */
[----:B-1----:R-:W-:Y:S01]  /*5dc0*/  ISETP.NE.U32.AND P0, PT, R24, RZ, PT ;  /* 0x000000ff1800720c */ /* 0x002fe20003f05070 */
[----:B------:R-:W-:Y:S01]  /*5dd0*/  FMUL R7, R7, UR4 ;  /* 0x0000000407077c20 */ /* 0x000fe20008400000 */
[----:B------:R-:W-:Y:S02]  /*5de0*/  SHF.R.U32.HI R5, RZ, R22, R5 ;  /* 0x00000016ff057219 */ /* 0x000fe40000011605 */
[----:B------:R-:W-:-:S03]  /*5df0*/  ISETP.NE.AND.EX P0, PT, R25, RZ, PT, P0 ;  /* 0x000000ff1900720c */ /* 0x000fc60003f05300 */
[----:B------:R-:W1:Y:S01]  /*5e00*/  LDC R20, c[0x0][0x148] ;  /* 0x00005200ff147b82 */ /* 0x000e620000000800 */
[----:B---3--:R-:W-:Y:S02]  /*5e10*/  IMAD R23, R13, R6, R4 ;  /* 0x000000060d177224 */ /* 0x008fe400078e0204 */
[----:B------:R-:W-:-:S05]  /*5e20*/  IMAD.MOV.U32 R6, RZ, RZ, 0x1 ;  /* 0x00000001ff067424 */ /* 0x000fca00078e00ff */
[----:B------:R-:W2:Y:S01]  /*5e30*/  LDC R21, c[0x0][0x600] ;  /* 0x00018000ff157b82 */ /* 0x000ea20000000800 */
[-CC-:B----4-:R-:W-:Y:S02]  /*5e40*/  SHF.R.U64 R13, R10, R14.reuse, R5.reuse ;  /* 0x0000000e0a0d7219 */ /* 0x190fe40000001205 */
[----:B------:R-:W-:Y:S02]  /*5e50*/  SHF.R.U32.HI R4, RZ, R14, R5 ;  /* 0x0000000eff047219 */ /* 0x000fe40000011605 */
[----:B------:R3:W4:Y:S03]  /*5e60*/  F2I.U32.TRUNC.NTZ R14, R7 ;  /* 0x00000007000e7305 */ /* 0x000726000020f000 */
[----:B------:R-:W1:Y:S01]  /*5e70*/  LDC R26, c[0x0][0x648] ;  /* 0x00019200ff1a7b82 */ /* 0x000e620000000800 */
[-C--:B0-----:R-:W-:Y:S02]  /*5e80*/  SHF.R.U64 R15, R13, R9.reuse, R4 ;  /* 0x000000090d0f7219 */ /* 0x081fe40000001204 */
[----:B------:R-:W-:-:S02]  /*5e90*/  SHF.L.U32 R8, R8, R9, RZ ;  /* 0x0000000908087219 */ /* 0x000fc400000006ff */
[-C--:B------:R-:W-:Y:S01]  /*5ea0*/  SHF.R.U32.HI R5, RZ, R9.reuse, R4 ;  /* 0x00000009ff057219 */ /* 0x080fe20000011604 */
[----:B------:R-:W-:Y:S01]  /*5eb0*/  IMAD.MOV.U32 R4, RZ, RZ, R15 ;  /* 0x000000ffff047224 */ /* 0x000fe200078e000f */
[----:B------:R-:W-:Y:S01]  /*5ec0*/  SHF.L.U32 R22, R6, R9, RZ ;  /* 0x0000000906167219 */ /* 0x000fe200000006ff */
[----:B------:R-:W0:Y:S01]  /*5ed0*/  LDC R27, c[0x0][0x638] ;  /* 0x00018e00ff1b7b82 */ /* 0x000e220000000800 */
[----:B------:R-:W-:-:S07]  /*5ee0*/  LOP3.LUT R28, RZ, R8, RZ, 0x33, !PT ;  /* 0x00000008ff1c7212 */ /* 0x000fce00078e33ff */
        /* <DEDUP_REMOVED lines=12> */
.L_x_165:
[----:B------:R-:W-:Y:S01]  /*5fb0*/  ISETP.NE.AND P0, PT, R2, 0x1, PT ;  /* 0x000000010200780c */ /* 0x000fe20003f05270 */
[----:B--2---:R-:W-:Y:S01]  /*5fc0*/  VIADD R7, R21, 0xffffffff ;  /* 0xffffffff15077836 */ /* 0x004fe20000000000 */
[----:B-1----:R-:W-:Y:S01]  /*5fd0*/  SHF.R.U64 R5, R4, R26, R5 ;  /* 0x0000001a04057219 */ /* 0x002fe20000001205 */
[----:B------:R-:W-:Y:S01]  /*5fe0*/  IMAD.MOV R14, RZ, RZ, -R14 ;  /* 0x000000ffff0e7224 */ /* 0x000fe200078e0a0e */
[----:B------:R-:W-:Y:S01]  /*5ff0*/  LOP3.LUT R4, R13, R28, RZ, 0xc0, !PT ;  /* 0x0000001c0d047212 */ /* 0x000fe200078ec0ff */
[----:B------:R-:W-:Y:S01]  /*6000*/  IMAD.MOV.U32 R8, RZ, RZ, R12 ;  /* 0x000000ffff087224 */ /* 0x000fe200078e000c */
[----:B------:R-:W-:Y:S01]  /*6010*/  LOP3.LUT R10, R10, R7, RZ, 0xc0, !PT ;  /* 0x000000070a0a7212 */ /* 0x000fe200078ec0ff */
[----:B------:R-:W-:Y:S02]  /*6020*/  IMAD.MOV R6, RZ, RZ, -R5 ;  /* 0x000000ffff067224 */ /* 0x000fe400078e0a05 */
[----:B------:R-:W-:-:S04]  /*6030*/  IMAD R4, R22, R5, R4 ;  /* 0x0000000516047224 */ /* 0x000fc800078e0204 */
[----:B------:R-:W-:Y:S02]  /*6040*/  @P0 IMAD R23, R20, R14, R3 ;  /* 0x0000000e14170224 */ /* 0x000fe400078e0203 */
[----:B0-----:R-:W-:Y:S02]  /*6050*/  IMAD R3, R6, R27, R15 ;  /* 0x0000001b06037224 */ /* 0x001fe400078e020f */
[----:B------:R-:W-:Y:S02]  /*6060*/  IMAD R7, R4, R29, R23 ;  /* 0x0000001d04077224 */ /* 0x000fe400078e0217 */
[----:B------:R-:W-:Y:S02]  /*6070*/  IMAD R4, R3, R21, R10 ;  /* 0x0000001503047224 */ /* 0x000fe400078e020a */
[----:B------:R-:W-:-:S03]  /*6080*/  IMAD.MOV.U32 R6, RZ, RZ, 0x1 ;  /* 0x00000001ff067424 */ /* 0x000fc600078e00ff */
[----:B------:R-:W-:Y:S02]  /*6090*/  SEL R9, R4, R7, !P0 ;  /* 0x0000000704097207 */ /* 0x000fe40004000000 */
[----:B------:R-:W-:-:S07]  /*60a0*/  SEL R7, R7, R4, !P0 ;  /* 0x0000000407077207 */ /* 0x000fce0004000000 */
.L_x_163:
[----:B------:R-:W-:-:S08]  /*60b0*/  NOP ;  /* 0x0000000000007918 */ /* 0x000fd00000000000 */
[----:B------:R-:W0:-:S00]  /*60c0*/  USETMAXREG.DEALLOC.CTAPOOL 0x28 ;  /* 0x00000028000079c8 */ /* 0x000e0000080e0500 */
[----:B0-----:R-:W-:-:S13]  /*60d0*/  ISETP.NE.AND P0, PT, R0, RZ, PT ;  /* 0x000000ff0000720c */ /* 0x001fda0003f05270 */
[----:B------:R-:W-:Y:S05]  /*60e0*/  @P0 EXIT ;  /* 0x000000000000094d */ /* 0x000fea0003800000 */
[----:B------:R-:W-:Y:S01]  /*60f0*/  LOP3.LUT P0, RZ, R6, 0xff, RZ, 0xc0, !PT ;  /* 0x000000ff06ff7812 */ /* 0x000fe2000780c0ff */
[----:B------:R-:W-:Y:S02]  /*6100*/  IMAD.MOV.U32 R0, RZ, RZ, 0x1 ;  /* 0x00000001ff007424 */ /* 0x000fe400078e00ff */
[----:B------:R-:W-:-:S10]  /*6110*/  IMAD.MOV.U32 R12, RZ, RZ, RZ ;  /* 0x000000ffff0c7224 */ /* 0x000fd400078e00ff */
[----:B------:R-:W-:Y:S05]  /*6120*/  @!P0 BRA `(.L_x_166) ;  /* 0x0000000c00308947 */ /* 0x000fea0003800000 */
[----:B------:R-:W0:Y:S01]  /*6130*/  LDC R0, c[0x0][0x28c] ;  /* 0x0000a300ff007b82 */ /* 0x000e220000000800 */
[----:B------:R-:W-:Y:S01]  /*6140*/  ULDC UR5, c[0x0][0x600] ;  /* 0x0001800000057ab9 */ /* 0x000fe20000000800 */
[----:B------:R-:W-:Y:S01]  /*6150*/  ULDC UR4, c[0x0][0xc] ;  /* 0x0000030000047ab9 */ /* 0x000fe20000000800 */
[----:B------:R-:W-:Y:S01]  /*6160*/  UIADD3 UR16, UR5, -0x1, URZ ;  /* 0xffffffff05107890 */ /* 0x000fe2000fffe03f */
[C---:B------:R-:W-:Y:S01]  /*6170*/  LOP3.LUT P2, RZ, R18.reuse, 0x7f, RZ, 0xc0, !PT ;  /* 0x0000007f12ff7812 */ /* 0x040fe2000784c0ff */
[----:B------:R-:W-:Y:S01]  /*6180*/  ULDC UR6, c[0x0][0x658] ;  /* 0x0001960000067ab9 */ /* 0x000fe20000000800 */
[----:B------:R-:W-:Y:S01]  /*6190*/  ULDC UR5, c[0x0][0x10] ;  /* 0x0000040000057ab9 */ /* 0x000fe20000000800 */
[----:B------:R-:W-:Y:S01]  /*61a0*/  UMOV UR7, 0xffffffff ;  /* 0xffffffff00077882 */ /* 0x000fe20000000000 */
[----:B------:R-:W-:Y:S01]  /*61b0*/  UMOV UR8, 0x1 ;  /* 0x0000000100087882 */ /* 0x000fe20000000000 */
[----:B------:R-:W-:Y:S01]  /*61c0*/  UIMAD.WIDE.U32 UR4, UR4, UR5, URZ ;  /* 0x00000005040472a5 */ /* 0x000fe2000f8e003f */
[----:B------:R-:W-:Y:S01]  /*61d0*/  LOP3.LUT P0, RZ, R18, 0x1f, RZ, 0xc0, !PT ;  /* 0x0000001f12ff7812 */ /* 0x000fe2000780c0ff */
[----:B------:R-:W-:Y:S01]  /*61e0*/  USHF.L.U32 UR7, UR7, UR6, URZ ;  /* 0x0000000607077299 */ /* 0x000fe2000800063f */
[----:B------:R-:W-:Y:S01]  /*61f0*/  BSSY B0, `(.L_x_166) ;  /* 0x00000bf000007945 */ /* 0x000fe20003800000 */
[----:B------:R-:W-:Y:S01]  /*6200*/  USHF.L.U32 UR18, UR8, UR6, URZ ;  /* 0x0000000608127299 */ /* 0x000fe2000800063f */
[----:B------:R-:W-:Y:S01]  /*6210*/  IMAD.MOV.U32 R13, RZ, RZ, 0x1 ;  /* 0x00000001ff0d7424 */ /* 0x000fe200078e00ff */
[----:B------:R-:W-:Y:S01]  /*6220*/  LOP3.LUT R11, R19, 0x2, RZ, 0xfc, !PT ;  /* 0x00000002130b7812 */ /* 0x000fe200078efcff */
[----:B------:R-:W-:Y:S01]  /*6230*/  ULDC UR6, c[0x0][0x14] ;  /* 0x0000050000067ab9 */ /* 0x000fe20000000800 */
[----:B------:R-:W-:Y:S01]  /*6240*/  PLOP3.LUT P0, PT, P0, P2, PT, 0x8a, 0x0 ;  /* 0x000000000000781c */ /* 0x000fe20000705172 */
[----:B------:R-:W-:Y:S01]  /*6250*/  UIMAD.WIDE.U32 UR20, UR4, UR6, URZ ;  /* 0x00000006041472a5 */ /* 0x000fe2000f8e003f */
[----:B------:R-:W-:Y:S01]  /*6260*/  IMAD.MOV.U32 R12, RZ, RZ, RZ ;  /* 0x000000ffff0c7224 */ /* 0x000fe200078e00ff */
[----:B------:R-:W-:-:S02]  /*6270*/  UIMAD UR13, UR5, UR6, URZ ;  /* 0x00000006050d72a4 */ /* 0x000fc4000f8e023f */
[----:B------:R-:W-:Y:S01]  /*6280*/  ULOP3.LUT UR17, URZ, UR7, URZ, 0x33, !UPT ;  /* 0x000000073f117292 */ /* 0x000fe2000f8e333f */
[----:B0-----:R-:W-:Y:S01]  /*6290*/  VIADD R0, R0, 0x7f ;  /* 0x0000007f00007836 */ /* 0x001fe20000000000 */
[----:B------:R-:W-:Y:S01]  /*62a0*/  UIADD3 UR13, UR21, UR13, URZ ;  /* 0x0000000d150d7290 */ /* 0x000fe2000fffe03f */
[----:B------:R-:W-:-:S03]  /*62b0*/  ULDC.64 UR22, c[0x0][0x198] ;  /* 0x0000660000167ab9 */ /* 0x000fc60000000a00 */
[----:B------:R-:W-:-:S04]  /*62c0*/  SHF.R.S32.HI R3, RZ, 0x1f, R0 ;  /* 0x0000001fff037819 */ /* 0x000fc80000011400 */
[----:B------:R-:W-:Y:S01]  /*62d0*/  LEA.HI R3, R3, R0, RZ, 0x7 ;  /* 0x0000000003037211 */ /* 0x000fe200078f38ff */
[----:B------:R-:W-:-:S03]  /*62e0*/  IMAD.MOV.U32 R0, RZ, RZ, 0x1 ;  /* 0x00000001ff007424 */ /* 0x000fc600078e00ff */
[----:B------:R-:W-:-:S05]  /*62f0*/  SHF.R.S32.HI R3, RZ, 0x7, R3 ;  /* 0x00000007ff037819 */ /* 0x000fca0000011403 */
[----:B------:R-:W-:-:S07]  /*6300*/  VIADD R10, R3, 0x1 ;  /* 0x00000001030a7836 */ /* 0x000fce0000000000 */
.L_x_178:
[----:B------:R-:W-:-:S03]  /*6310*/  UMOV UR4, 0xffffffff ;  /* 0xffffffff00047882 */ /* 0x000fc60000000000 */
[----:B------:R-:W-:Y:S05]  /*6320*/  BRA.DIV UR4, `(.L_x_167) ;  /* 0x0000000e04747947 */ /* 0x000fea000b800000 */
[----:B------:R-:W-:-:S13]  /*6330*/  ELECT P6, URZ, PT ;  /* 0x00000000003f782f */ /* 0x000fda00038c0000 */
.L_x_188:
[----:B------:R-:W0:Y:S01]  /*6340*/  LDC R4, c[0x0][0x28c] ;  /* 0x0000a300ff047b82 */ /* 0x000e220000000800 */
[----:B------:R-:W-:Y:S01]  /*6350*/  BSSY B1, `(.L_x_168) ;  /* 0x0000037000017945 */ /* 0x000fe20003800000 */
[----:B0-----:R-:W-:-:S13]  /*6360*/  ISETP.LT.OR P6, PT, R4, 0x1, !P6 ;  /* 0x000000010400780c */ /* 0x001fda00077c1670 */
[----:B------:R-:W-:Y:S05]  /*6370*/  @P6 BRA `(.L_x_169) ;  /* 0x0000000000d06947 */ /* 0x000fea0003800000 */
[----:B------:R-:W-:Y:S02]  /*6380*/  IMAD.SHL.U32 R15, R9, 0x40, RZ ;  /* 0x00000040090f7824 */ /* 0x000fe400078e00ff */
[----:B------:R-:W-:Y:S02]  /*6390*/  IMAD.SHL.U32 R18, R7, 0x100, RZ ;  /* 0x0000010007127824 */ /* 0x000fe400078e00ff */
[----:B------:R-:W-:Y:S02]  /*63a0*/  IMAD.MOV.U32 R20, RZ, RZ, RZ ;  /* 0x000000ffff147224 */ /* 0x000fe400078e00ff */
[----:B------:R-:W-:Y:S02]  /*63b0*/  IMAD.MOV.U32 R4, RZ, RZ, R10 ;  /* 0x000000ffff047224 */ /* 0x000fe400078e000a */
[----:B------:R-:W-:Y:S02]  /*63c0*/  IMAD.MOV.U32 R5, RZ, RZ, R0 ;  /* 0x000000ffff057224 */ /* 0x000fe400078e0000 */
[----:B------:R-:W-:-:S07]  /*63d0*/  IMAD.MOV.U32 R6, RZ, RZ, R12 ;  /* 0x000000ffff067224 */ /* 0x000fce00078e000c */
.L_x_173:
[----:B------:R-:W0:Y:S01]  /*63e0*/  S2R R14, SR_CgaCtaId ;  /* 0x00000000000e7919 */ /* 0x000e220000008800 */
[----:B------:R-:W-:Y:S01]  /*63f0*/  MOV R7, 0x400 ;  /* 0x0000040000077802 */ /* 0x000fe20000000f00 */
[----:B------:R-:W1:Y:S03]  /*6400*/  @!P2 LDC R9, c[0x0][0x500] ;  /* 0x00014000ff09ab82 */ /* 0x000e660000000800 */
[----:B0-----:R-:W-:Y:S02]  /*6410*/  LEA R21, R14, R7, 0x18 ;  /* 0x000000070e157211 */ /* 0x001fe400078ec0ff */
[----:B------:R-:W-:-:S03]  /*6420*/  SHF.L.U32 R7, R5, 0x1f, RZ ;  /* 0x0000001f05077819 */ /* 0x000fc600000006ff */
[----:B------:R-:W-:-:S04]  /*6430*/  IMAD R14, R6, 0x8, R21 ;  /* 0x00000008060e7824 */ /* 0x000fc800078e0215 */
[----:B------:R-:W0:Y:S02]  /*6440*/  SYNCS.PHASECHK.TRANS64.TRYWAIT P1, [R14+URZ+0x18], R7 ;  /* 0x000018070e0075a7 */ /* 0x000e24000802017f */
[----:B01----:R-:W-:Y:S05]  /*6450*/  @!P1 BRA `(.L_x_170) ;  /* 0x0000000c00489947 */ /* 0x003fea0003800000 */
.L_x_189:
[----:B0-----:R-:W-:Y:S01]  /*6460*/  PRMT R7, R11, 0x9910, RZ ;  /* 0x000099100b077816 */ /* 0x001fe200000000ff */
[----:B------:R0:W-:Y:S03]  /*6470*/  @!P2 SYNCS.ARRIVE.TRANS64 RZ, [R14+URZ], R9 ;  /* 0x000000090effa9a7 */ /* 0x0001e6000800003f */
[----:B------:R-:W-:-:S13]  /*6480*/  ISETP.NE.AND P1, PT, R7, 0x2, PT ;  /* 0x000000020700780c */ /* 0x000fda0003f25270 */
[----:B0-----:R-:W-:Y:S05]  /*6490*/  @P1 BRA `(.L_x_171) ;  /* 0x0000000000041947 */ /* 0x001fea0003800000 */
[----:B------:R-:W-:Y:S01]  /*64a0*/  BPT.TRAP 0x1 ;  /* 0x000000040000795c */ /* 0x000fe20000300000 */
.L_x_171:
[----:B------:R-:W-:Y:S05]  /*64b0*/  @P0 BRA `(.L_x_172) ;  /* 0x0000000000040947 */ /* 0x000fea0003800000 */
[----:B------:R-:W-:Y:S01]  /*64c0*/  BPT.TRAP 0x1 ;  /* 0x000000040000795c */ /* 0x000fe20000300000 */
.L_x_172:
[--C-:B------:R-:W-:Y:S01]  /*64d0*/  IMAD R7, R6, 0x8000, R21.reuse ;  /* 0x0000800006077824 */ /* 0x100fe200078e0215 */
[----:B------:R-:W-:Y:S01]  /*64e0*/  R2UR UR9, R14 ;  /* 0x000000000e0972ca */ /* 0x000fe200000e0000 */
[----:B------:R-:W-:Y:S01]  /*64f0*/  IMAD R21, R6, 0x2000, R21 ;  /* 0x0000200006157824 */ /* 0x000fe200078e0215 */
[----:B------:R-:W-:Y:S01]  /*6500*/  UIADD3 UR4, UP0, UR22, 0xf0, URZ ;  /* 0x000000f016047890 */ /* 0x000fe2000ff1e03f */
[----:B------:R-:W-:Y:S01]  /*6510*/  VIADD R4, R4, 0xffffffff ;  /* 0xffffffff04047836 */ /* 0x000fe20000000000 */
[----:B------:R-:W-:Y:S01]  /*6520*/  R2UR UR5, R7 ;  /* 0x00000000070572ca */ /* 0x000fe200000e0000 */
[----:B------:R-:W-:Y:S01]  /*6530*/  UIADD3 UR24, UP1, UR22, 0x1f0, URZ ;  /* 0x000001f016187890 */ /* 0x000fe2000ff3e03f */
[----:B------:R-:W-:Y:S01]  /*6540*/  R2UR UR8, R21 ;  /* 0x00000000150872ca */ /* 0x000fe200000e0000 */
[----:B------:R-:W-:Y:S01]  /*6550*/  VIADD R6, R6, 0x1 ;  /* 0x0000000106067836 */ /* 0x000fe20000000000 */
[----:B------:R-:W-:Y:S01]  /*6560*/  R2UR UR11, R18 ;  /* 0x00000000120b72ca */ /* 0x000fe200000e0000 */
[----:B------:R-:W-:Y:S01]  /*6570*/  UIADD3.X UR25, URZ, UR23, URZ, UP1, !UPT ;  /* 0x000000173f197290 */ /* 0x000fe20008ffe43f */
[----:B------:R-:W-:Y:S01]  /*6580*/  R2UR UR10, R20 ;  /* 0x00000000140a72ca */ /* 0x000fe200000e0000 */
[----:B------:R-:W-:Y:S01]  /*6590*/  UMOV UR6, 0x0 ;  /* 0x0000000000067882 */ /* 0x000fe20000000000 */
[----:B------:R-:W-:Y:S01]  /*65a0*/  R2UR UR12, R8 ;  /* 0x00000000080c72ca */ /* 0x000fe200000e0000 */
[----:B------:R-:W-:Y:S01]  /*65b0*/  UMOV UR7, 0x10000000 ;  /* 0x1000000000077882 */ /* 0x000fe20000000000 */
[----:B------:R-:W-:Y:S01]  /*65c0*/  R2UR UR19, R15 ;  /* 0x000000000f1372ca */ /* 0x000fe200000e0000 */
[----:B------:R-:W-:Y:S01]  /*65d0*/  VIADD R20, R20, 0x80 ;  /* 0x0000008014147836 */ /* 0x000fe20000000000 */
[----:B------:R-:W-:Y:S01]  /*65e0*/  ISETP.GT.AND P3, PT, R4, 0x1, PT ;  /* 0x000000010400780c */ /* 0x000fe20003f64270 */
[----:B------:R-:W-:Y:S01]  /*65f0*/  UIADD3 UR14, UR5, 0x100, URZ ;  /* 0x00000100050e7890 */ /* 0x000fe2000fffe03f */
[----:B------:R-:W-:Y:S01]  /*6600*/  ISETP.NE.AND P1, PT, R6, 0x3, PT ;  /* 0x000000030600780c */ /* 0x000fe20003f25270 */
[----:B------:R-:W-:-:S02]  /*6610*/  UIADD3.X UR5, URZ, UR23, URZ, UP0, !UPT ;  /* 0x000000173f057290 */ /* 0x000fc400087fe43f */
[----:B------:R-:W-:Y:S01]  /*6620*/  UIADD3 UR15, UR8, 0x18100, URZ ;  /* 0x00018100080f7890 */ /* 0x000fe2000fffe03f */
[----:B------:R-:W-:Y:S02]  /*6630*/  SEL R14, RZ, 0x1, P1 ;  /* 0x00000001ff0e7807 */ /* 0x000fe40000800000 */
[----:B------:R-:W-:Y:S01]  /*6640*/  UMOV UR8, UR14 ;  /* 0x0000000e00087c82 */ /* 0x000fe20008000000 */
[----:B------:R-:W-:Y:S02]  /*6650*/  SEL R6, R6, RZ, P1 ;  /* 0x000000ff06067207 */ /* 0x000fe40000800000 */
[----:B------:R-:W-:Y:S01]  /*6660*/  LOP3.LUT R5, R5, R14, RZ, 0x3c, !PT ;  /* 0x0000000e05057212 */ /* 0x000fe200078e3cff */
[----:B------:R0:W-:Y:S02]  /*6670*/  UTMALDG.3D [UR8], [UR4], desc[UR6] ;  /* 0x00000608040075b4 */ /* 0x0001e40008011000 */
[----:B0-----:R-:W-:Y:S01]  /*6680*/  UMOV UR8, UR15 ;  /* 0x0000000f00087c82 */ /* 0x001fe20008000000 */
[----:B------:R-:W-:-:S02]  /*6690*/  UMOV UR11, UR19 ;  /* 0x00000013000b7c82 */ /* 0x000fc40008000000 */
[----:B------:R0:W-:Y:S02]  /*66a0*/  UTMALDG.3D [UR8], [UR24], desc[UR6] ;  /* 0x00000608180075b4 */ /* 0x0001e40008011000 */
[----:B0-----:R-:W-:Y:S05]  /*66b0*/  @P3 BRA `(.L_x_173) ;  /* 0xfffffffc00483947 */ /* 0x001fea000383ffff */
.L_x_169:
[----:B------:R-:W-:Y:S05]  /*66c0*/  BSYNC B1 ;  /* 0x0000000000017941 */ /* 0x000fea0003800000 */
.L_x_168:
[----:B------:R-:W-:Y:S01]  /*66d0*/  LOP3.LUT P3, RZ, R13, 0xff, RZ, 0xc0, !PT ;  /* 0x000000ff0dff7812 */ /* 0x000fe2000786c0ff */
[----:B------:R-:W-:Y:S01]  /*66e0*/  IMAD.IADD R12, R3, 0x1, R12 ;  /* 0x00000001030c7824 */ /* 0x000fe200078e020c */
[----:B------:R-:W-:Y:S01]  /*66f0*/  IADD3 R16, P4, R16, UR20, RZ ;  /* 0x0000001410107c10 */ /* 0x000fe2000ff9e0ff */
[----:B------:R-:W-:Y:S01]  /*6700*/  ULDC.64 UR4, c[0x0][0x650] ;  /* 0x0001940000047ab9 */ /* 0x000fe20000000a00 */
[----:B------:R-:W-:Y:S01]  /*6710*/  BSSY B1, `(.L_x_174) ;  /* 0x000006a000017945 */ /* 0x000fe20003800000 */
[----:B------:R-:W-:Y:S01]  /*6720*/  IMAD.MOV.U32 R9, RZ, RZ, -0x1 ;  /* 0xffffffffff097424 */ /* 0x000fe200078e00ff */
[----:B------:R-:W-:Y:S01]  /*6730*/  ISETP.GT.U32.AND P1, PT, R12, 0x2, PT ;  /* 0x000000020c00780c */ /* 0x000fe20003f24070 */
[----:B------:R-:W-:Y:S01]  /*6740*/  IMAD.MOV.U32 R8, RZ, RZ, -0x1 ;  /* 0xffffffffff087424 */ /* 0x000fe200078e00ff */
[----:B------:R-:W-:Y:S02]  /*6750*/  IADD3.X R17, R17, UR13, RZ, P4, !PT ;  /* 0x0000000d11117c10 */ /* 0x000fe4000a7fe4ff */
[----:B------:R-:W-:-:S02]  /*6760*/  ISETP.LT.U32.AND P1, PT, R3, 0x3, P1 ;  /* 0x000000030300780c */ /* 0x000fc40000f21070 */
[----:B------:R-:W-:Y:S01]  /*6770*/  PRMT R13, RZ, 0x7610, R13 ;  /* 0x00007610ff0d7816 */ /* 0x000fe2000000000d */
[----:B------:R-:W0:Y:S01]  /*6780*/  @P3 S2R R5, SR_CgaCtaId ;  /* 0x0000000000053919 */ /* 0x000e220000008800 */
[----:B------:R-:W-:-:S04]  /*6790*/  @P3 MOV R4, 0x400 ;  /* 0x0000040000043802 */ /* 0x000fc80000000f00 */
[----:B0-----:R-:W-:Y:S01]  /*67a0*/  @P3 LEA R6, R5, R4, 0x18 ;  /* 0x0000000405063211 */ /* 0x001fe200078ec0ff */
[----:B------:R-:W-:-:S03]  /*67b0*/  IMAD.WIDE.U32 R4, R12, -0x55555555, RZ ;  /* 0xaaaaaaab0c047825 */ /* 0x000fc600078e00ff */
[----:B------:R0:W-:Y:S01]  /*67c0*/  @P3 SYNCS.ARRIVE.TRANS64.A1T0 RZ, [R6+URZ+0x48], RZ ;  /* 0x000048ff06ff39a7 */ /* 0x0001e2000810003f */
[----:B------:R-:W-:Y:S02]  /*67d0*/  ISETP.GE.U32.AND P3, PT, R3, 0x3, PT ;  /* 0x000000030300780c */ /* 0x000fe40003f66070 */
[----:B------:R-:W-:Y:S02]  /*67e0*/  SHF.R.U32.HI R7, RZ, 0x1, R5 ;  /* 0x00000001ff077819 */ /* 0x000fe40000011605 */
[----:B------:R-:W-:Y:S02]  /*67f0*/  SEL R5, RZ, 0x1, !P1 ;  /* 0x00000001ff057807 */ /* 0x000fe40004800000 */
[----:B------:R-:W-:Y:S01]  /*6800*/  ISETP.GE.U32.AND P1, PT, R16, UR4, PT ;  /* 0x0000000410007c0c */ /* 0x000fe2000bf26070 */
[----:B------:R-:W-:Y:S01]  /*6810*/  IMAD R12, R7, -0x3, R12 ;  /* 0xfffffffd070c7824 */ /* 0x000fe200078e020c */
[----:B------:R-:W-:Y:S02]  /*6820*/  LOP3.LUT R0, R0, R5, RZ, 0x3c, !PT ;  /* 0x0000000500007212 */ /* 0x000fe400078e3cff */
[----:B------:R-:W-:-:S02]  /*6830*/  ISETP.GE.U32.AND.EX P1, PT, R17, UR5, PT, P1 ;  /* 0x0000000511007c0c */ /* 0x000fc4000bf26110 */
[----:B------:R-:W-:Y:S02]  /*6840*/  PRMT R4, RZ, 0x7610, R4 ;  /* 0x00007610ff047816 */ /* 0x000fe40000000004 */
[----:B------:R-:W-:Y:S01]  /*6850*/  @P3 LOP3.LUT R0, R0, 0x1, R7, 0x78, !PT ;  /* 0x0000000100003812 */ /* 0x000fe200078e7807 */
[----:B------:R-:W-:-:S08]  /*6860*/  IMAD.MOV.U32 R7, RZ, RZ, -0x1 ;  /* 0xffffffffff077424 */ /* 0x000fd000078e00ff */
[----:B0-----:R-:W-:Y:S05]  /*6870*/  @P1 BRA `(.L_x_175) ;  /* 0x00000004004c1947 */ /* 0x001fea0003800000 */
[----:B------:R-:W-:Y:S01]  /*6880*/  ULDC.64 UR4, c[0x0][0x628] ;  /* 0x00018a0000047ab9 */ /* 0x000fe20000000a00 */
[----:B------:R-:W0:Y:S01]  /*6890*/  S2R R15, SR_CTAID.X ;  /* 0x00000000000f7919 */ /* 0x000e220000002500 */
[----:B------:R-:W-:Y:S01]  /*68a0*/  ISETP.NE.U32.AND P1, PT, RZ, UR4, PT ;  /* 0x00000004ff007c0c */ /* 0x000fe2000bf25070 */
[----:B------:R-:W-:Y:S01]  /*68b0*/  ULDC UR7, c[0x0][0x630] ;  /* 0x00018c0000077ab9 */ /* 0x000fe20000000800 */
[----:B------:R-:W-:Y:S01]  /*68c0*/  IMAD.MOV.U32 R4, RZ, RZ, R16 ;  /* 0x000000ffff047224 */ /* 0x000fe200078e0010 */
[----:B------:R-:W1:Y:S01]  /*68d0*/  S2R R14, SR_CTAID.Y ;  /* 0x00000000000e7919 */ /* 0x000e620000002600 */
[----:B------:R-:W-:Y:S01]  /*68e0*/  ISETP.NE.AND.EX P1, PT, RZ, UR5, PT, P1 ;  /* 0x00000005ff007c0c */ /* 0x000fe2000bf25310 */
[----:B------:R-:W-:-:S12]  /*68f0*/  IMAD.MOV.U32 R5, RZ, RZ, R17 ;  /* 0x000000ffff057224 */ /* 0x000fd800078e0011 */
[----:B------:R-:W-:Y:S05]  /*6900*/  @!P1 BRA `(.L_x_176) ;  /* 0x0000000000289947 */ /* 0x000fea0003800000 */
[----:B------:R-:W-:Y:S02]  /*6910*/  ULDC UR6, c[0x0][0x634] ;  /* 0x00018d0000067ab9 */ /* 0x000fe40000000800 */
[----:B------:R-:W-:-:S05]  /*6920*/  IADD3 R9, P1, R16, UR6, RZ ;  /* 0x0000000610097c10 */ /* 0x000fca000ff3e0ff */
[----:B------:R-:W-:-:S04]  /*6930*/  IMAD.X R21, RZ, RZ, R17, P1 ;  /* 0x000000ffff157224 */ /* 0x000fc800008e0611 */
[----:B------:R-:W-:-:S04]  /*6940*/  IMAD.WIDE.U32 R6, R21, UR4, RZ ;  /* 0x0000000415067c25 */ /* 0x000fc8000f8e00ff */
[----:B------:R-:W-:-:S04]  /*6950*/  IMAD.WIDE.U32 R6, P1, R9, UR5, R6 ;  /* 0x0000000509067c25 */ /* 0x000fc8000f820006 */
[----:B------:R-:W-:-:S04]  /*6960*/  IMAD.WIDE.U32 R8, R9, UR4, RZ ;  /* 0x0000000409087c25 */ /* 0x000fc8000f8e00ff */
[----:B------:R-:W-:Y:S01]  /*6970*/  IMAD.X R5, RZ, RZ, RZ, P1 ;  /* 0x000000ffff057224 */ /* 0x000fe200008e06ff */
[----:B------:R-:W-:Y:S01]  /*6980*/  IADD3 RZ, P1, R9, R6, RZ ;  /* 0x0000000609ff7210 */ /* 0x000fe20007f3e0ff */
[----:B------:R-:W-:-:S04]  /*6990*/  IMAD.MOV.U32 R4, RZ, RZ, R7 ;  /* 0x000000ffff047224 */ /* 0x000fc800078e0007 */
[----:B------:R-:W-:-:S08]  /*69a0*/  IMAD.WIDE.U32.X R4, R21, UR5, R4, P1 ;  /* 0x0000000515047c25 */ /* 0x000fd000088e0404 */
.L_x_176:
[--C-:B------:R-:W-:Y:S01]  /*69b0*/  SHF.R.U64 R8, R4, UR7, R5.reuse ;  /* 0x0000000704087c19 */ /* 0x100fe20008001205 */
[----:B------:R-:W-:Y:S01]  /*69c0*/  ULDC.64 UR4, c[0x0][0x620] ;  /* 0x0001880000047ab9 */ /* 0x000fe20000000a00 */
[----:B------:R-:W-:Y:S01]  /*69d0*/  SHF.R.U32.HI R4, RZ, UR7, R5 ;  /* 0x00000007ff047c19 */ /* 0x000fe20008011605 */
[----:B------:R-:W2:Y:S01]  /*69e0*/  LDC R24, c[0x0][0x144] ;  /* 0x00005100ff187b82 */ /* 0x000ea20000000800 */
[----:B------:R-:W-:Y:S01]  /*69f0*/  IADD3 R7, P1, RZ, -R8, RZ ;  /* 0x80000008ff077210 */ /* 0x000fe20007f3e0ff */
[----:B------:R-:W-:Y:S01]  /*6a00*/  ULDC.64 UR8, c[0x0][0x640] ;  /* 0x0001900000087ab9 */ /* 0x000fe20000000a00 */
[----:B0-----:R-:W-:Y:S01]  /*6a10*/  I2FP.F32.U32 R9, R15 ;  /* 0x0000000f00097245 */ /* 0x001fe20000201000 */
[----:B------:R-:W-:Y:S02]  /*6a20*/  ULDC UR6, c[0x0][0x608] ;  /* 0x0001820000067ab9 */ /* 0x000fe40000000800 */
[----:B------:R-:W-:Y:S01]  /*6a30*/  IMAD.X R4, RZ, RZ, ~R4, P1 ;  /* 0x000000ffff047224 */ /* 0x000fe200008e0e04 */
[----:B------:R-:W-:Y:S01]  /*6a40*/  ISETP.NE.U32.AND P1, PT, RZ, UR8, PT ;  /* 0x00000008ff007c0c */ /* 0x000fe2000bf25070 */
[----:B------:R-:W0:Y:S02]  /*6a50*/  LDC R21, c[0x0][0x148] ;  /* 0x00005200ff157b82 */ /* 0x000e240000000800 */
[----:B------:R-:W-:Y:S01]  /*6a60*/  IMAD R6, R4, UR4, RZ ;  /* 0x0000000404067c24 */ /* 0x000fe2000f8e02ff */
[----:B------:R-:W-:Y:S01]  /*6a70*/  ISETP.NE.AND.EX P1, PT, RZ, UR9, PT, P1 ;  /* 0x00000009ff007c0c */ /* 0x000fe2000bf25310 */
[----:B------:R-:W-:Y:S01]  /*6a80*/  IMAD.WIDE.U32 R4, R7, UR4, R16 ;  /* 0x0000000407047c25 */ /* 0x000fe2000f8e0010 */
[----:B------:R-:W-:-:S03]  /*6a90*/  ULDC UR4, c[0x0][0x150] ;  /* 0x0000540000047ab9 */ /* 0x000fc60000000800 */
[----:B------:R-:W-:Y:S02]  /*6aa0*/  IMAD R7, R7, UR5, R6 ;  /* 0x0000000507077c24 */ /* 0x000fe4000f8e0206 */
[----:B------:R-:W-:Y:S01]  /*6ab0*/  FMUL R6, R9, UR4 ;  /* 0x0000000409067c20 */ /* 0x000fe20008400000 */
[----:B------:R-:W-:Y:S01]  /*6ac0*/  ULDC UR4, c[0x0][0x618] ;  /* 0x0001860000047ab9 */ /* 0x000fe20000000800 */
[----:B------:R-:W-:Y:S01]  /*6ad0*/  ULDC UR5, c[0x0][0x154] ;  /* 0x0000550000057ab9 */ /* 0x000fe20000000800 */
[----:B------:R-:W-:-:S03]  /*6ae0*/  IMAD.IADD R5, R5, 0x1, R7 ;  /* 0x0000000105057824 */ /* 0x000fc600078e0207 */
[----:B------:R-:W3:Y:S02]  /*6af0*/  F2I.U32.TRUNC.NTZ R6, R6 ;  /* 0x0000000600067305 */ /* 0x000ee4000020f000 */
[----:B------:R-:W-:Y:S02]  /*6b00*/  SHF.R.U64 R9, R4, UR4, R5 ;  /* 0x0000000404097c19 */ /* 0x000fe40008001205 */
[----:B-1----:R-:W-:-:S05]  /*6b10*/  I2FP.F32.U32 R4, R14 ;  /* 0x0000000e00047245 */ /* 0x002fca0000201000 */
[----:B------:R-:W-:Y:S01]  /*6b20*/  FMUL R22, R4, UR5 ;  /* 0x0000000504167c20 */ /* 0x000fe20008400000 */
[----:B------:R-:W-:Y:S01]  /*6b30*/  SHF.R.U32.HI R4, RZ, UR4, R5 ;  /* 0x00000004ff047c19 */ /* 0x000fe20008011605 */
[----:B------:R-:W-:-:S03]  /*6b40*/  ULDC UR4, c[0x0][0x658] ;  /* 0x0001960000047ab9 */ /* 0x000fc60000000800 */
[--C-:B------:R-:W-:Y:S01]  /*6b50*/  SHF.R.U64 R20, R9, UR6, R4.reuse ;  /* 0x0000000609147c19 */ /* 0x100fe20008001204 */
[----:B------:R-:W1:Y:S01]  /*6b60*/  F2I.U32.TRUNC.NTZ R22, R22 ;  /* 0x0000001600167305 */ /* 0x000e62000020f000 */
[----:B------:R-:W-:Y:S01]  /*6b70*/  SHF.R.U32.HI R5, RZ, UR6, R4 ;  /* 0x00000006ff057c19 */ /* 0x000fe20008011604 */
[----:B---3--:R-:W-:-:S03]  /*6b80*/  IMAD.MOV R6, RZ, RZ, -R6 ;  /* 0x000000ffff067224 */ /* 0x008fc600078e0a06 */
[----:B------:R-:W-:Y:S01]  /*6b90*/  SHF.R.U64 R18, R20, UR4, R5 ;  /* 0x0000000414127c19 */ /* 0x000fe20008001205 */
[----:B--2---:R-:W-:Y:S01]  /*6ba0*/  IMAD R15, R24, R6, R15 ;  /* 0x00000006180f7224 */ /* 0x004fe200078e020f */
[----:B------:R-:W-:-:S03]  /*6bb0*/  SHF.R.U32.HI R23, RZ, UR4, R5 ;  /* 0x00000004ff177c19 */ /* 0x000fc60008011605 */
[----:B------:R-:W-:Y:S02]  /*6bc0*/  IMAD.MOV.U32 R4, RZ, RZ, R18 ;  /* 0x000000ffff047224 */ /* 0x000fe400078e0012 */
[----:B------:R-:W-:Y:S01]  /*6bd0*/  IMAD.MOV.U32 R5, RZ, RZ, R23 ;  /* 0x000000ffff057224 */ /* 0x000fe200078e0017 */
[----:B-1----:R-:W-:Y:S06]  /*6be0*/  @!P1 BRA `(.L_x_177) ;  /* 0x0000000000289947 */ /* 0x002fec0003800000 */
[----:B------:R-:W-:Y:S02]  /*6bf0*/  ULDC UR4, c[0x0][0x64c] ;  /* 0x0001930000047ab9 */ /* 0x000fe40000000800 */
[----:B------:R-:W-:-:S05]  /*6c00*/  IADD3 R5, P1, R18, UR4, RZ ;  /* 0x0000000412057c10 */ /* 0x000fca000ff3e0ff */
[----:B------:R-:W-:-:S04]  /*6c10*/  IMAD.X R23, RZ, RZ, R23, P1 ;  /* 0x000000ffff177224 */ /* 0x000fc800008e0617 */
[----:B------:R-:W-:-:S04]  /*6c20*/  IMAD.WIDE.U32 R6, R23, UR8, RZ ;  /* 0x0000000817067c25 */ /* 0x000fc8000f8e00ff */
[----:B------:R-:W-:-:S04]  /*6c30*/  IMAD.WIDE.U32 R6, P1, R5, UR9, R6 ;  /* 0x0000000905067c25 */ /* 0x000fc8000f820006 */
[----:B------:R-:W-:-:S04]  /*6c40*/  IMAD.WIDE.U32 R4, R5, UR8, RZ ;  /* 0x0000000805047c25 */ /* 0x000fc8000f8e00ff */
[----:B------:R-:W-:Y:S01]  /*6c50*/  IMAD.MOV.U32 R4, RZ, RZ, R7 ;  /* 0x000000ffff047224 */ /* 0x000fe200078e0007 */
[----:B------:R-:W-:Y:S01]  /*6c60*/  IADD3 RZ, P3, R5, R6, RZ ;  /* 0x0000000605ff7210 */ /* 0x000fe20007f7e0ff */
[----:B------:R-:W-:-:S04]  /*6c70*/  IMAD.X R5, RZ, RZ, RZ, P1 ;  /* 0x000000ffff057224 */ /* 0x000fc800008e06ff */
[----:B------:R-:W-:-:S08]  /*6c80*/  IMAD.WIDE.U32.X R4, R23, UR9, R4, P3 ;  /* 0x0000000917047c25 */ /* 0x000fd000098e0404 */
.L_x_177:
[----:B------:R-:W-:Y:S01]  /*6c90*/  ISETP.NE.AND P1, PT, R2, 0x1, PT ;  /* 0x000000010200780c */ /* 0x000fe20003f25270 */
[----:B------:R-:W-:Y:S01]  /*6ca0*/  ULDC UR4, c[0x0][0x648] ;  /* 0x0001920000047ab9 */ /* 0x000fe20000000800 */
[----:B------:R-:W-:Y:S01]  /*6cb0*/  LOP3.LUT R20, R20, UR17, RZ, 0xc0, !PT ;  /* 0x0000001114147c12 */ /* 0x000fe2000f8ec0ff */
[----:B------:R-:W-:Y:S01]  /*6cc0*/  IMAD.MOV R22, RZ, RZ, -R22 ;  /* 0x000000ffff167224 */ /* 0x000fe200078e0a16 */
[----:B------:R-:W-:Y:S01]  /*6cd0*/  SHF.R.U64 R5, R4, UR4, R5 ;  /* 0x0000000404057c19 */ /* 0x000fe20008001205 */
[----:B------:R-:W-:Y:S01]  /*6ce0*/  ULDC UR4, c[0x0][0x638] ;  /* 0x00018e0000047ab9 */ /* 0x000fe20000000800 */
[----:B------:R-:W-:Y:S01]  /*6cf0*/  LOP3.LUT R9, R9, UR16, RZ, 0xc0, !PT ;  /* 0x0000001009097c12 */ /* 0x000fe2000f8ec0ff */
[----:B------:R-:W-:Y:S01]  /*6d00*/  ULDC UR5, c[0x0][0x610] ;  /* 0x0001840000057ab9 */ /* 0x000fe20000000800 */
[----:B------:R-:W-:Y:S02]  /*6d10*/  IMAD.MOV.U32 R4, RZ, RZ, 0x1 ;  /* 0x00000001ff047424 */ /* 0x000fe400078e00ff */
[----:B------:R-:W-:-:S02]  /*6d20*/  IMAD.MOV R7, RZ, RZ, -R5 ;  /* 0x000000ffff077224 */ /* 0x000fc400078e0a05 */
[----:B------:R-:W-:Y:S02]  /*6d30*/  IMAD R20, R5, UR18, R20 ;  /* 0x0000001205147c24 */ /* 0x000fe4000f8e0214 */
[----:B0-----:R-:W-:Y:S02]  /*6d40*/  @P1 IMAD R15, R21, R22, R14 ;  /* 0x00000016150f1224 */ /* 0x001fe400078e020e */
[----:B------:R-:W-:Y:S01]  /*6d50*/  IMAD R18, R7, UR4, R18 ;  /* 0x0000000407127c24 */ /* 0x000fe2000f8e0212 */
[----:B------:R-:W-:Y:S01]  /*6d60*/  ULDC UR4, c[0x0][0x600] ;  /* 0x0001800000047ab9 */ /* 0x000fe20000000800 */
[----:B------:R-:W-:Y:S02]  /*6d70*/  IMAD R15, R20, UR5, R15 ;  /* 0x00000005140f7c24 */ /* 0x000fe4000f8e020f */
[----:B------:R-:W-:-:S05]  /*6d80*/  IMAD R18, R18, UR4, R9 ;  /* 0x0000000412127c24 */ /* 0x000fca000f8e0209 */
[----:B------:R-:W-:Y:S02]  /*6d90*/  SEL R9, R18, R15, !P1 ;  /* 0x0000000f12097207 */ /* 0x000fe40004800000 */
[----:B------:R-:W-:-:S07]  /*6da0*/  SEL R7, R15, R18, !P1 ;  /* 0x000000120f077207 */ /* 0x000fce0004800000 */
.L_x_175:
[----:B------:R-:W-:Y:S05]  /*6db0*/  BSYNC B1 ;  /* 0x0000000000017941 */ /* 0x000fea0003800000 */
.L_x_174:
[----:B------:R-:W-:-:S13]  /*6dc0*/  LOP3.LUT P1, RZ, R4, 0xff, RZ, 0xc0, !PT ;  /* 0x000000ff04ff7812 */ /* 0x000fda000782c0ff */
[----:B------:R-:W-:Y:S05]  /*6dd0*/  @P1 BRA `(.L_x_178) ;  /* 0xfffffff4004c1947 */ /* 0x000fea000383ffff */
[----:B------:R-:W-:Y:S05]  /*6de0*/  BSYNC B0 ;  /* 0x0000000000007941 */ /* 0x000fea0003800000 */
.L_x_166:
[----:B------:R-:W-:-:S03]  /*6df0*/  UMOV UR4, 0xffffffff ;  /* 0xffffffff00047882 */ /* 0x000fc60000000000 */
[----:B------:R-:W-:Y:S05]  /*6e00*/  BRA.DIV UR4, `(.L_x_179) ;  /* 0x0000000204f07947 */ /* 0x000fea000b800000 */
[----:B------:R-:W-:-:S13]  /*6e10*/  ELECT P6, URZ, PT ;  /* 0x00000000003f782f */ /* 0x000fda00038c0000 */
.L_x_192:
[----:B------:R-:W-:Y:S04]  /*6e20*/  BSSY B0, `(.L_x_180) ;  /* 0x0000022000007945 */ /* 0x000fe80003800000 */
[----:B------:R-:W-:Y:S05]  /*6e30*/  @!P6 BRA `(.L_x_181) ;  /* 0x000000000080e947 */ /* 0x000fea0003800000 */
[----:B------:R-:W-:-:S04]  /*6e40*/  LOP3.LUT R19, R19, 0x2, RZ, 0xfc, !PT ;  /* 0x0000000213137812 */ /* 0x000fc800078efcff */
[----:B------:R-:W-:-:S13]  /*6e50*/  ISETP.NE.AND P0, PT, R19, 0x3, PT ;  /* 0x000000031300780c */ /* 0x000fda0003f05270 */
[----:B------:R-:W-:Y:S05]  /*6e60*/  @!P0 BRA `(.L_x_182) ;  /* 0x0000000000048947 */ /* 0x000fea0003800000 */
[----:B------:R-:W-:Y:S01]  /*6e70*/  BPT.TRAP 0x1 ;  /* 0x000000040000795c */ /* 0x000fe20000300000 */
.L_x_182:
[----:B------:R-:W0:Y:S01]  /*6e80*/  S2R R3, SR_CgaCtaId ;  /* 0x0000000000037919 */ /* 0x000e220000008800 */
[----:B------:R-:W-:-:S04]  /*6e90*/  MOV R2, 0x400 ;  /* 0x0000040000027802 */ /* 0x000fc80000000f00 */
[----:B0-----:R-:W-:Y:S02]  /*6ea0*/  LEA R3, R3, R2, 0x18 ;  /* 0x0000000203037211 */ /* 0x001fe400078ec0ff */
[----:B------:R-:W-:-:S03]  /*6eb0*/  SHF.L.U32 R2, R0, 0x1f, RZ ;  /* 0x0000001f00027819 */ /* 0x000fc600000006ff */
[----:B------:R-:W-:-:S04]  /*6ec0*/  VIADD R3, R3, 0x18 ;  /* 0x0000001803037836 */ /* 0x000fc80000000000 */
[C---:B------:R-:W-:Y:S02]  /*6ed0*/  IMAD R7, R12.reuse, 0x8, R3 ;  /* 0x000000080c077824 */ /* 0x040fe400078e0203 */
[----:B------:R-:W-:Y:S02]  /*6ee0*/  VIADD R12, R12, 0x1 ;  /* 0x000000010c0c7836 */ /* 0x000fe40000000000 */
[----:B------:R-:W0:Y:S03]  /*6ef0*/  SYNCS.PHASECHK.TRANS64.TRYWAIT P0, [R7+URZ], R2 ;  /* 0x00000002070075a7 */ /* 0x000e26000800017f */
[----:B------:R-:W-:-:S04]  /*6f00*/  ISETP.NE.AND P1, PT, R12, 0x3, PT ;  /* 0x000000030c00780c */ /* 0x000fc80003f25270 */
[----:B------:R-:W-:Y:S02]  /*6f10*/  SEL R5, RZ, 0x1, P1 ;  /* 0x00000001ff057807 */ /* 0x000fe40000800000 */
[----:B------:R-:W-:Y:S02]  /*6f20*/  SEL R12, R12, RZ, P1 ;  /* 0x000000ff0c0c7207 */ /* 0x000fe40000800000 */
[----:B------:R-:W-:-:S03]  /*6f30*/  LOP3.LUT R5, R0, R5, RZ, 0x3c, !PT ;  /* 0x0000000500057212 */ /* 0x000fc600078e3cff */
[----:B------:R-:W-:Y:S01]  /*6f40*/  IMAD R9, R12, 0x8, R3 ;  /* 0x000000080c097824 */ /* 0x000fe200078e0203 */
[----:B------:R-:W-:Y:S01]  /*6f50*/  SHF.L.U32 R4, R5, 0x1f, RZ ;  /* 0x0000001f05047819 */ /* 0x000fe200000006ff */
[----:B0-----:R-:W-:Y:S06]  /*6f60*/  @!P0 BRA `(.L_x_183) ;  /* 0x0000000000b88947 */ /* 0x001fec0003800000 */
.L_x_193:
[----:B------:R-:W1:Y:S01]  /*6f70*/  SYNCS.PHASECHK.TRANS64.TRYWAIT P0, [R9+URZ], R4 ;  /* 0x00000004090075a7 */ /* 0x000e62000800017f */
[----:B------:R-:W-:-:S05]  /*6f80*/  VIADD R0, R12, 0x1 ;  /* 0x000000010c007836 */ /* 0x000fca0000000000 */
[----:B------:R-:W-:-:S04]  /*6f90*/  ISETP.NE.AND P1, PT, R0, 0x3, PT ;  /* 0x000000030000780c */ /* 0x000fc80003f25270 */
[----:B0-----:R-:W-:Y:S02]  /*6fa0*/  SEL R2, RZ, 0x1, P1 ;  /* 0x00000001ff027807 */ /* 0x001fe40000800000 */
[----:B------:R-:W-:Y:S02]  /*6fb0*/  SEL R0, R0, RZ, P1 ;  /* 0x000000ff00007207 */ /* 0x000fe40000800000 */
[----:B------:R-:W-:Y:S01]  /*6fc0*/  LOP3.LUT R2, R5, R2, RZ, 0x3c, !PT ;  /* 0x0000000205027212 */ /* 0x000fe200078e3cff */
[----:B-1----:R-:W-:Y:S06]  /*6fd0*/  @!P0 BRA `(.L_x_184) ;  /* 0x0000000000b08947 */ /* 0x002fec0003800000 */
.L_x_194:
[----:B------:R-:W-:Y:S01]  /*6fe0*/  IMAD R3, R0, 0x8, R3 ;  /* 0x0000000800037824 */ /* 0x000fe200078e0203 */
[----:B------:R-:W-:-:S07]  /*6ff0*/  SHF.L.U32 R0, R2, 0x1f, RZ ;  /* 0x0000001f02007819 */ /* 0x000fce00000006ff */
.L_x_185:
[----:B-1----:R1:W2:Y:S02]  /*7000*/  SYNCS.PHASECHK.TRANS64.TRYWAIT P0, [R3+URZ], R0 ;  /* 0x00000000030075a7 */ /* 0x0022a4000800017f */
[----:B--2---:R-:W-:Y:S05]  /*7010*/  @!P0 NANOSLEEP.SYNCS 0x989680 ;  /* 0x009896800000895d */ /* 0x004fea0003900000 */
[----:B------:R-:W2:Y:S02]  /*7020*/  @!P0 SYNCS.PHASECHK.TRANS64 P0, [R3+URZ], R0 ;  /* 0x00000000030085a7 */ /* 0x000ea4000800007f */
[----:B--2---:R-:W-:Y:S05]  /*7030*/  @!P0 BRA `(.L_x_185) ;  /* 0xfffffffc00f08947 */ /* 0x004fea000383ffff */
.L_x_181:
[----:B------:R-:W-:Y:S05]  /*7040*/  BSYNC B0 ;  /* 0x0000000000007941 */ /* 0x000fea0003800000 */
.L_x_180:
[----:B------:R-:W-:Y:S05]  /*7050*/  EXIT ;  /* 0x000000000000794d */ /* 0x000fea0003800000 */
.L_x_17:
[----:B---3--:R3:W4:Y:S02]  /*7060*/  SYNCS.PHASECHK.TRANS64.TRYWAIT P1, [R3+URZ], R0 ;  /* 0x00000000030075a7 */ /* 0x008724000802017f */
[----:B----4-:R-:W-:Y:S05]  /*7070*/  @!P1 NANOSLEEP.SYNCS 0x989680 ;  /* 0x009896800000995d */ /* 0x010fea0003900000 */
[----:B------:R-:W4:Y:S02]  /*7080*/  @!P1 SYNCS.PHASECHK.TRANS64 P1, [R3+URZ], R0 ;  /* 0x00000000030095a7 */ /* 0x000f24000802007f */
[----:B----4-:R-:W-:Y:S05]  /*7090*/  @!P1 BRA `(.L_x_17) ;  /* 0xfffffffc00f09947 */ /* 0x010fea000383ffff */
[----:B------:R-:W-:Y:S05]  /*70a0*/  BRA `(.L_x_16) ;  /* 0xffffffa000647947 */ /* 0x000fea000383ffff */
.L_x_22:
[----:B-1----:R1:W2:Y:S02]  /*70b0*/  SYNCS.PHASECHK.TRANS64.TRYWAIT P1, [R5+URZ], R4 ;  /* 0x00000004050075a7 */ /* 0x0022a4000802017f */
[----:B--2---:R-:W-:Y:S05]  /*70c0*/  @!P1 NANOSLEEP.SYNCS 0x989680 ;  /* 0x009896800000995d */ /* 0x004fea0003900000 */
[----:B------:R-:W2:Y:S02]  /*70d0*/  @!P1 SYNCS.PHASECHK.TRANS64 P1, [R5+URZ], R4 ;  /* 0x00000004050095a7 */ /* 0x000ea4000802007f */
[----:B--2---:R-:W-:Y:S05]  /*70e0*/  @!P1 BRA `(.L_x_22) ;  /* 0xfffffffc00f09947 */ /* 0x004fea000383ffff */
[----:B------:R-:W-:Y:S05]  /*70f0*/  BRA `(.L_x_21) ;  /* 0xffffffa400b07947 */ /* 0x000fea000383ffff */
.L_x_167:
[----:B------:R-:W-:Y:S01]  /*7100*/  BSSY B1, `(.L_x_186) ;  /* 0x0000006000017945 */ /* 0x000fe20003800000 */
[----:B------:R-:W-:-:S07]  /*7110*/  IMAD.MOV.U32 R15, RZ, RZ, -0x1 ;  /* 0xffffffffff0f7424 */ /* 0x000fce00078e00ff */
[----:B------:R-:W-:Y:S05]  /*7120*/  WARPSYNC.COLLECTIVE R15, `(.L_x_187) ;  /* 0x000000000f0c7348 */ /* 0x000fea0003c00000 */
[----:B------:R-:W-:Y:S02]  /*7130*/  ELECT P6, UR62, PT ;  /* 0x00000000003e782f */ /* 0x000fe400038c0000 */
[----:B------:R-:W-:Y:S01]  /*7140*/  MOV R14, UR62 ;  /* 0x0000003e000e7c02 */ /* 0x000fe20008000f00 */
[----:B------:R-:W-:Y:S10]  /*7150*/  ENDCOLLECTIVE ;  /* 0x000000000000791b */ /* 0x000ff40003800000 */
.L_x_187:
[----:B------:R-:W-:Y:S05]  /*7160*/  BSYNC B1 ;  /* 0x0000000000017941 */ /* 0x000fea0003800000 */
.L_x_186:
[----:B------:R-:W-:Y:S05]  /*7170*/  BRA `(.L_x_188) ;  /* 0xfffffff000707947 */ /* 0x000fea000383ffff */
.L_x_170:
[----:B0-----:R0:W1:Y:S02]  /*7180*/  SYNCS.PHASECHK.TRANS64.TRYWAIT P1, [R14+URZ+0x18], R7 ;  /* 0x000018070e0075a7 */ /* 0x001064000802017f */
[----:B-1----:R-:W-:Y:S05]  /*7190*/  @!P1 NANOSLEEP.SYNCS 0x989680 ;  /* 0x009896800000995d */ /* 0x002fea0003900000 */
[----:B------:R-:W1:Y:S02]  /*71a0*/  @!P1 SYNCS.PHASECHK.TRANS64 P1, [R14+URZ+0x18], R7 ;  /* 0x000018070e0095a7 */ /* 0x000e64000802007f */
[----:B-1----:R-:W-:Y:S05]  /*71b0*/  @!P1 BRA `(.L_x_170) ;  /* 0xfffffffc00f09947 */ /* 0x002fea000383ffff */
[----:B------:R-:W-:Y:S05]  /*71c0*/  BRA `(.L_x_189) ;  /* 0xfffffff000a47947 */ /* 0x000fea000383ffff */
.L_x_179:
[----:B------:R-:W-:Y:S01]  /*71d0*/  BSSY B0, `(.L_x_190) ;  /* 0x0000006000007945 */ /* 0x000fe20003800000 */
[----:B------:R-:W-:-:S07]  /*71e0*/  IMAD.MOV.U32 R15, RZ, RZ, -0x1 ;  /* 0xffffffffff0f7424 */ /* 0x000fce00078e00ff */
[----:B------:R-:W-:Y:S05]  /*71f0*/  WARPSYNC.COLLECTIVE R15, `(.L_x_191) ;  /* 0x000000000f0c7348 */ /* 0x000fea0003c00000 */
[----:B------:R-:W-:Y:S02]  /*7200*/  ELECT P6, UR62, PT ;  /* 0x00000000003e782f */ /* 0x000fe400038c0000 */
[----:B------:R-:W-:Y:S01]  /*7210*/  MOV R14, UR62 ;  /* 0x0000003e000e7c02 */ /* 0x000fe20008000f00 */
[----:B------:R-:W-:Y:S10]  /*7220*/  ENDCOLLECTIVE ;  /* 0x000000000000791b */ /* 0x000ff40003800000 */
.L_x_191:
[----:B------:R-:W-:Y:S05]  /*7230*/  BSYNC B0 ;  /* 0x0000000000007941 */ /* 0x000fea0003800000 */
.L_x_190:
[----:B------:R-:W-:Y:S05]  /*7240*/  BRA `(.L_x_192) ;  /* 0xfffffff800f47947 */ /* 0x000fea000383ffff */
.L_x_183:
[----:B0-----:R0:W1:Y:S02]  /*7250*/  SYNCS.PHASECHK.TRANS64.TRYWAIT P0, [R7+URZ], R2 ;  /* 0x00000002070075a7 */ /* 0x001064000800017f */
[----:B-1----:R-:W-:Y:S05]  /*7260*/  @!P0 NANOSLEEP.SYNCS 0x989680 ;  /* 0x009896800000895d */ /* 0x002fea0003900000 */
[----:B------:R-:W1:Y:S02]  /*7270*/  @!P0 SYNCS.PHASECHK.TRANS64 P0, [R7+URZ], R2 ;  /* 0x00000002070085a7 */ /* 0x000e64000800007f */
[----:B-1----:R-:W-:Y:S05]  /*7280*/  @!P0 BRA `(.L_x_183) ;  /* 0xfffffffc00f08947 */ /* 0x002fea000383ffff */
[----:B------:R-:W-:Y:S05]  /*7290*/  BRA `(.L_x_193) ;  /* 0xfffffffc00347947 */ /* 0x000fea000383ffff */
.L_x_184:
[----:B0-----:R0:W1:Y:S02]  /*72a0*/  SYNCS.PHASECHK.TRANS64.TRYWAIT P0, [R9+URZ], R4 ;  /* 0x00000004090075a7 */ /* 0x001064000800017f */
[----:B-1----:R-:W-:Y:S05]  /*72b0*/  @!P0 NANOSLEEP.SYNCS 0x989680 ;  /* 0x009896800000895d */ /* 0x002fea0003900000 */
[----:B------:R-:W1:Y:S02]  /*72c0*/  @!P0 SYNCS.PHASECHK.TRANS64 P0, [R9+URZ], R4 ;  /* 0x00000004090085a7 */ /* 0x000e64000800007f */
[----:B-1----:R-:W-:Y:S05]  /*72d0*/  @!P0 BRA `(.L_x_184) ;  /* 0xfffffffc00f08947 */ /* 0x002fea000383ffff */
[----:B------:R-:W-:Y:S05]  /*72e0*/  BRA `(.L_x_194) ;  /* 0xfffffffc003c7947 */ /* 0x000fea000383ffff */
.L_x_195:
[----:B------:R-:W-:-:S00]  /*72f0*/  BRA `(.L_x_195) ;  /* 0xfffffffc00fc7947 */ /* 0x000fc0000383ffff */
[----:B------:R-:W-:-:S00]  /*7300*/  NOP ;  /* 0x0000000000007918 */ /* 0x000fc00000000000 */
[----:B------:R-:W-:-:S00]  /*7310*/  NOP ;  /* 0x0000000000007918 */ /* 0x000fc00000000000 */
[----:B------:R-:W-:-:S00]  /*7320*/  NOP ;  /* 0x0000000000007918 */ /* 0x000fc00000000000 */
[----:B------:R-:W-:-:S00]  /*7330*/  NOP ;  /* 0x0000000000007918 */ /* 0x000fc00000000000 */
[----:B------:R-:W-:-:S00]  /*7340*/  NOP ;  /* 0x0000000000007918 */ /* 0x000fc00000000000 */
[----:B------:R-:W-:-:S00]  /*7350*/  NOP ;  /* 0x0000000000007918 */ /* 0x000fc00000000000 */
[----:B------:R-:W-:-:S00]  /*7360*/  NOP ;  /* 0x0000000000007918 */ /* 0x000fc00000000000 */
[----:B------:R-:W-:-:S00]  /*7370*/  NOP ;  /* 0x0000000000007918 */ /* 0x000fc00000000000 */
.L_x_196:


//--------------------- .nv.global.init           --------------------------
	.section	.nv.global.init,"aw",@progbits
.nv.global.init:
	.type		$str$22,@object
	.size		$str$22,($str$23 - $str$22)
$str$22:
        /*0000*/ 	.byte	0x6b, 0x5f, 0x74, 0x69, 0x6c, 0x65, 0x5f, 0x63, 0x6f, 0x75, 0x6e, 0x74, 0x20, 0x3e, 0x3d, 0x20
        /*0010*/ 	.byte	0x31, 0x00
	.type		$str$23,@object
	.size		$str$23,(__unnamed_1 - $str$23)
$str$23:
        /*0012*/ 	.byte	0x2f, 0x74, 0x6d, 0x70, 0x2f, 0x63, 0x75, 0x74, 0x6c, 0x61, 0x73, 0x73, 0x5f, 0x73, 0x77, 0x65
        /*0022*/ 	.byte	0x65, 0x70, 0x5f, 0x73, 0x72, 0x63, 0x2f, 0x69, 0x6e, 0x63, 0x6c, 0x75, 0x64, 0x65, 0x2f, 0x63
        /*0032*/ 	.byte	0x75, 0x74, 0x6c, 0x61, 0x73, 0x73, 0x2f, 0x67, 0x65, 0x6d, 0x6d, 0x2f, 0x63, 0x6f, 0x6c, 0x6c
        /*0042*/ 	.byte	0x65, 0x63, 0x74, 0x69, 0x76, 0x65, 0x2f, 0x73, 0x6d, 0x39, 0x30, 0x5f, 0x6d, 0x6d, 0x61, 0x5f
        /*0052*/ 	.byte	0x74, 0x6d, 0x61, 0x5f, 0x67, 0x6d, 0x6d, 0x61, 0x5f, 0x73, 0x73, 0x5f, 0x77, 0x61, 0x72, 0x70
        /*0062*/ 	.byte	0x73, 0x70, 0x65, 0x63, 0x69, 0x61, 0x6c, 0x69, 0x7a, 0x65, 0x64, 0x2e, 0x68, 0x70, 0x70, 0x00
	.type		__unnamed_1,@object
	.size		__unnamed_1,(.L_0 - __unnamed_1)
__unnamed_1:
        /*0072*/ 	.byte	0x76, 0x6f, 0x69, 0x64, 0x20, 0x63, 0x75, 0x74, 0x6c, 0x61, 0x73, 0x73, 0x3a, 0x3a, 0x67, 0x65
        /* <DEDUP_REMOVED lines=172> */
        /*0b42*/ 	.byte	0x5d, 0x00
.L_0:


//--------------------- .nv.shared._ZN7cutlass13device_kernelINS_4gemm6kernel13GemmUniversalIN4cute5tupleIJiiiiEEENS1_10collective13CollectiveMmaINS1_34MainloopSm90TmaGmmaWarpSpecializedILi3ENS5_IJNS4_1CILi1EEESB_SB_EEENS1_35KernelTmaWarpSpecializedCooperativeEEENS5_IJNSA_ILi256EEENSA_ILi64EEENSA_ILi128EEEEEEaNS5_IJlSB_lEEEaSJ_NS4_8TiledMMAINS4_8MMA_AtomIJNS4_4SM904GMMA26MMA_64x64x32_S32S8S8_SS_TNEEEENS4_6LayoutINS5_IJNSA_ILi2EEESB_SB_EEENS5_IJSB_NSA_ILi0EEEST_EEEEENS5_IJNS4_10UnderscoreESW_SW_EEEEENS4_13SM90_TMA_LOADENS4_14ComposedLayoutINS4_7SwizzleILi3ELi4ELi3EEENS4_18smem_ptr_flag_bitsILi8EEENSQ_INS5_IJNSA_ILi8EEESH_EEENS5_IJSH_SB_EEEEEEEvNS4_8identityESZ_S19_vS1A_EENS_8epilogue10collective6detail29Sm90TmaWarpSpecializedAdapterINS1D_15DefaultEpilogueIaSJ_SJ_NS1C_6thread17LinearCombinationIaLi1EiiLNS1H_9ScaleType4KindE0ELNS_15FloatRoundStyleE2EaEENS1_15EpilogueDefaultEEEEEvvEEEEvNT_6ParamsE --------------------------
	.section	.nv.shared._ZN7cutlass13device_kernelINS_4gemm6kernel13GemmUniversalIN4cute5tupleIJiiiiEEENS1_10collective13CollectiveMmaINS1_34MainloopSm90TmaGmmaWarpSpecializedILi3ENS5_IJNS4_1CILi1EEESB_SB_EEENS1_35KernelTmaWarpSpecializedCooperativeEEENS5_IJNSA_ILi256EEENSA_ILi64EEENSA_ILi128EEEEEEaNS5_IJlSB_lEEEaSJ_NS4_8TiledMMAINS4_8MMA_AtomIJNS4_4SM904GMMA26MMA_64x64x32_S32S8S8_SS_TNEEEENS4_6LayoutINS5_IJNSA_ILi2EEESB_SB_EEENS5_IJSB_NSA_ILi0EEEST_EEEEENS5_IJNS4_10UnderscoreESW_SW_EEEEENS4_13SM90_TMA_LOADENS4_14ComposedLayoutINS4_7SwizzleILi3ELi4ELi3EEENS4_18smem_ptr_flag_bitsILi8EEENSQ_INS5_IJNSA_ILi8EEESH_EEENS5_IJSH_SB_EEEEEEEvNS4_8identityESZ_S19_vS1A_EENS_8epilogue10collective6detail29Sm90TmaWarpSpecializedAdapterINS1D_15DefaultEpilogueIaSJ_SJ_NS1C_6thread17LinearCombinationIaLi1EiiLNS1H_9ScaleType4KindE0ELNS_15FloatRoundStyleE2EaEENS1_15EpilogueDefaultEEEEEvvEEEEvNT_6ParamsE,"aw",@nobits
	.sectionflags	@""
	.align	16
	.zero		1024


//--------------------- .nv.shared.reserved.0     --------------------------
	.section	.nv.shared.reserved.0,"aw",@nobits
	.weak		__nv_reservedSMEM_offset_0_alias
	.size		__nv_reservedSMEM_offset_0_alias, 0, 0
	.other		__nv_reservedSMEM_offset_0_alias,@"STO_CUDA_RESERVED_SHARED STV_DEFAULT"
__nv_reservedSMEM_offset_0_alias:
	.zero		0


//--------------------- .nv.global                --------------------------
	.section	.nv.global,"aw",@nobits
.nv.global:
	.type		_ZN40_INTERNAL_aaeca54a_4_k_cu_4a25c0cf_267264cute1_E,@object
	.size		_ZN40_INTERNAL_aaeca54a_4_k_cu_4a25c0cf_267264cute1_E,(_ZN40_INTERNAL_aaeca54a_4_k_cu_4a25c0cf_267264cuda3std3__45__cpo6cbeginE - _ZN40_INTERNAL_aaeca54a_4_k_cu_4a25c0cf_267264cute1_E)
_ZN40_INTERNAL_aaeca54a_4_k_cu_4a25c0cf_267264cute1_E:
	.zero		1
	.type		_ZN40_INTERNAL_aaeca54a_4_k_cu_4a25c0cf_267264cuda3std3__45__cpo6cbeginE,@object
	.size		_ZN40_INTERNAL_aaeca54a_4_k_cu_4a25c0cf_267264cuda3std3__45__cpo6cbeginE,(_ZN40_INTERNAL_aaeca54a_4_k_cu_4a25c0cf_267264cuda3std3__48in_placeE - _ZN40_INTERNAL_aaeca54a_4_k_cu_4a25c0cf_267264cuda3std3__45__cpo6cbeginE)
_ZN40_INTERNAL_aaeca54a_4_k_cu_4a25c0cf_267264cuda3std3__45__cpo6cbeginE:
	.zero		1
	.type		_ZN40_INTERNAL_aaeca54a_4_k_cu_4a25c0cf_267264cuda3std3__48in_placeE,@object
	.size		_ZN40_INTERNAL_aaeca54a_4_k_cu_4a25c0cf_267264cuda3std3__48in_placeE,(_ZN40_INTERNAL_aaeca54a_4_k_cu_4a25c0cf_267264cuda3std6ranges3__45__cpo9iter_moveE - _ZN40_INTERNAL_aaeca54a_4_k_cu_4a25c0cf_267264cuda3std3__48in_placeE)
_ZN40_INTERNAL_aaeca54a_4_k_cu_4a25c0cf_267264cuda3std3__48in_placeE:
	.zero		1
	.type		_ZN40_INTERNAL_aaeca54a_4_k_cu_4a25c0cf_267264cuda3std6ranges3__45__cpo9iter_moveE,@object
	.size		_ZN40_INTERNAL_aaeca54a_4_k_cu_4a25c0cf_267264cuda3std6ranges3__45__cpo9iter_moveE,(_ZN40_INTERNAL_aaeca54a_4_k_cu_4a25c0cf_267264cuda3std3__45__cpo5beginE - _ZN40_INTERNAL_aaeca54a_4_k_cu_4a25c0cf_267264cuda3std6ranges3__45__cpo9iter_moveE)
_ZN40_INTERNAL_aaeca54a_4_k_cu_4a25c0cf_267264cuda3std6ranges3__45__cpo9iter_moveE:
	.zero		1
	.type		_ZN40_INTERNAL_aaeca54a_4_k_cu_4a25c0cf_267264cuda3std3__45__cpo5beginE,@object
	.size		_ZN40_INTERNAL_aaeca54a_4_k_cu_4a25c0cf_267264cuda3std3__45__cpo5beginE,(_ZN40_INTERNAL_aaeca54a_4_k_cu_4a25c0cf_267264cuda3std3__442_GLOBAL__N__aaeca54a_4_k_cu_4a25c0cf_267266ignoreE - _ZN40_INTERNAL_aaeca54a_4_k_cu_4a25c0cf_267264cuda3std3__45__cpo5beginE)
_ZN40_INTERNAL_aaeca54a_4_k_cu_4a25c0cf_267264cuda3std3__45__cpo5beginE:
	.zero		1
	.type		_ZN40_INTERNAL_aaeca54a_4_k_cu_4a25c0cf_267264cuda3std3__442_GLOBAL__N__aaeca54a_4_k_cu_4a25c0cf_267266ignoreE,@object
	.size		_ZN40_INTERNAL_aaeca54a_4_k_cu_4a25c0cf_267264cuda3std3__442_GLOBAL__N__aaeca54a_4_k_cu_4a25c0cf_267266ignoreE,(_ZN40_INTERNAL_aaeca54a_4_k_cu_4a25c0cf_267264cute7productE - _ZN40_INTERNAL_aaeca54a_4_k_cu_4a25c0cf_267264cuda3std3__442_GLOBAL__N__aaeca54a_4_k_cu_4a25c0cf_267266ignoreE)
_ZN40_INTERNAL_aaeca54a_4_k_cu_4a25c0cf_267264cuda3std3__442_GLOBAL__N__aaeca54a_4_k_cu_4a25c0cf_267266ignoreE:
	.zero		1
	.type		_ZN40_INTERNAL_aaeca54a_4_k_cu_4a25c0cf_267264cute7productE,@object
	.size		_ZN40_INTERNAL_aaeca54a_4_k_cu_4a25c0cf_267264cute7productE,(_ZN40_INTERNAL_aaeca54a_4_k_cu_4a25c0cf_267264cuda3std3__45__cpo3endE - _ZN40_INTERNAL_aaeca54a_4_k_cu_4a25c0cf_267264cute7productE)
_ZN40_INTERNAL_aaeca54a_4_k_cu_4a25c0cf_267264cute7productE:
	.zero		1
	.type		_ZN40_INTERNAL_aaeca54a_4_k_cu_4a25c0cf_267264cuda3std3__45__cpo3endE,@object
	.size		_ZN40_INTERNAL_aaeca54a_4_k_cu_4a25c0cf_267264cuda3std3__45__cpo3endE,(_ZN40_INTERNAL_aaeca54a_4_k_cu_4a25c0cf_267264cuda3std3__419piecewise_constructE - _ZN40_INTERNAL_aaeca54a_4_k_cu_4a25c0cf_267264cuda3std3__45__cpo3endE)
_ZN40_INTERNAL_aaeca54a_4_k_cu_4a25c0cf_267264cuda3std3__45__cpo3endE:
	.zero		1
	.type		_ZN40_INTERNAL_aaeca54a_4_k_cu_4a25c0cf_267264cuda3std3__419piecewise_constructE,@object
	.size		_ZN40_INTERNAL_aaeca54a_4_k_cu_4a25c0cf_267264cuda3std3__419piecewise_constructE,(_ZN40_INTERNAL_aaeca54a_4_k_cu_4a25c0cf_267264cuda3std3__45__cpo4cendE - _ZN40_INTERNAL_aaeca54a_4_k_cu_4a25c0cf_267264cuda3std3__419piecewise_constructE)
_ZN40_INTERNAL_aaeca54a_4_k_cu_4a25c0cf_267264cuda3std3__419piecewise_constructE:
	.zero		1
	.type		_ZN40_INTERNAL_aaeca54a_4_k_cu_4a25c0cf_267264cuda3std3__45__cpo4cendE,@object
	.size		_ZN40_INTERNAL_aaeca54a_4_k_cu_4a25c0cf_267264cuda3std3__45__cpo4cendE,(_ZN40_INTERNAL_aaeca54a_4_k_cu_4a25c0cf_267264cuda3std6ranges3__45__cpo4swapE - _ZN40_INTERNAL_aaeca54a_4_k_cu_4a25c0cf_267264cuda3std3__45__cpo4cendE)
_ZN40_INTERNAL_aaeca54a_4_k_cu_4a25c0cf_267264cuda3std3__45__cpo4cendE:
	.zero		1
	.type		_ZN40_INTERNAL_aaeca54a_4_k_cu_4a25c0cf_267264cuda3std6ranges3__45__cpo4swapE,@object
	.size		_ZN40_INTERNAL_aaeca54a_4_k_cu_4a25c0cf_267264cuda3std6ranges3__45__cpo4swapE,(.L_8 - _ZN40_INTERNAL_aaeca54a_4_k_cu_4a25c0cf_267264cuda3std6ranges3__45__cpo4swapE)
_ZN40_INTERNAL_aaeca54a_4_k_cu_4a25c0cf_267264cuda3std6ranges3__45__cpo4swapE:
	.zero		1
.L_8:


//--------------------- .nv.constant0._ZN7cutlass13device_kernelINS_4gemm6kernel13GemmUniversalIN4cute5tupleIJiiiiEEENS1_10collective13CollectiveMmaINS1_34MainloopSm90TmaGmmaWarpSpecializedILi3ENS5_IJNS4_1CILi1EEESB_SB_EEENS1_35KernelTmaWarpSpecializedCooperativeEEENS5_IJNSA_ILi256EEENSA_ILi64EEENSA_ILi128EEEEEEaNS5_IJlSB_lEEEaSJ_NS4_8TiledMMAINS4_8MMA_AtomIJNS4_4SM904GMMA26MMA_64x64x32_S32S8S8_SS_TNEEEENS4_6LayoutINS5_IJNSA_ILi2EEESB_SB_EEENS5_IJSB_NSA_ILi0EEEST_EEEEENS5_IJNS4_10UnderscoreESW_SW_EEEEENS4_13SM90_TMA_LOADENS4_14ComposedLayoutINS4_7SwizzleILi3ELi4ELi3EEENS4_18smem_ptr_flag_bitsILi8EEENSQ_INS5_IJNSA_ILi8EEESH_EEENS5_IJSH_SB_EEEEEEEvNS4_8identityESZ_S19_vS1A_EENS_8epilogue10collective6detail29Sm90TmaWarpSpecializedAdapterINS1D_15DefaultEpilogueIaSJ_SJ_NS1C_6thread17LinearCombinationIaLi1EiiLNS1H_9ScaleType4KindE0ELNS_15FloatRoundStyleE2EaEENS1_15EpilogueDefaultEEEEEvvEEEEvNT_6ParamsE --------------------------
	.section	.nv.constant0._ZN7cutlass13device_kernelINS_4gemm6kernel13GemmUniversalIN4cute5tupleIJiiiiEEENS1_10collective13CollectiveMmaINS1_34MainloopSm90TmaGmmaWarpSpecializedILi3ENS5_IJNS4_1CILi1EEESB_SB_EEENS1_35KernelTmaWarpSpecializedCooperativeEEENS5_IJNSA_ILi256EEENSA_ILi64EEENSA_ILi128EEEEEEaNS5_IJlSB_lEEEaSJ_NS4_8TiledMMAINS4_8MMA_AtomIJNS4_4SM904GMMA26MMA_64x64x32_S32S8S8_SS_TNEEEENS4_6LayoutINS5_IJNSA_ILi2EEESB_SB_EEENS5_IJSB_NSA_ILi0EEEST_EEEEENS5_IJNS4_10UnderscoreESW_SW_EEEEENS4_13SM90_TMA_LOADENS4_14ComposedLayoutINS4_7SwizzleILi3ELi4ELi3EEENS4_18smem_ptr_flag_bitsILi8EEENSQ_INS5_IJNSA_ILi8EEESH_EEENS5_IJSH_SB_EEEEEEEvNS4_8identityESZ_S19_vS1A_EENS_8epilogue10collective6detail29Sm90TmaWarpSpecializedAdapterINS1D_15DefaultEpilogueIaSJ_SJ_NS1C_6thread17LinearCombinationIaLi1EiiLNS1H_9ScaleType4KindE0ELNS_15FloatRoundStyleE2EaEENS1_15EpilogueDefaultEEEEEvvEEEEvNT_6ParamsE,"a",@progbits
	.sectionflags	@""
	.align	4
.nv.constant0._ZN7cutlass13device_kernelINS_4gemm6kernel13GemmUniversalIN4cute5tupleIJiiiiEEENS1_10collective13CollectiveMmaINS1_34MainloopSm90TmaGmmaWarpSpecializedILi3ENS5_IJNS4_1CILi1EEESB_SB_EEENS1_35KernelTmaWarpSpecializedCooperativeEEENS5_IJNSA_ILi256EEENSA_ILi64EEENSA_ILi128EEEEEEaNS5_IJlSB_lEEEaSJ_NS4_8TiledMMAINS4_8MMA_AtomIJNS4_4SM904GMMA26MMA_64x64x32_S32S8S8_SS_TNEEEENS4_6LayoutINS5_IJNSA_ILi2EEESB_SB_EEENS5_IJSB_NSA_ILi0EEEST_EEEEENS5_IJNS4_10UnderscoreESW_SW_EEEEENS4_13SM90_TMA_LOADENS4_14ComposedLayoutINS4_7SwizzleILi3ELi4ELi3EEENS4_18smem_ptr_flag_bitsILi8EEENSQ_INS5_IJNSA_ILi8EEESH_EEENS5_IJSH_SB_EEEEEEEvNS4_8identityESZ_S19_vS1A_EENS_8epilogue10collective6detail29Sm90TmaWarpSpecializedAdapterINS1D_15DefaultEpilogueIaSJ_SJ_NS1C_6thread17LinearCombinationIaLi1EiiLNS1H_9ScaleType4KindE0ELNS_15FloatRoundStyleE2EaEENS1_15EpilogueDefaultEEEEEvvEEEEvNT_6ParamsE:
	.zero		1664


//--------------------- SYMBOLS --------------------------

	.type		.nv.reservedSmem.offset0,@object
	.size		.nv.reservedSmem.offset0,0x4
	.type		__assertfail,@function
